//
// Generated by NVIDIA NVVM Compiler
//
// Compiler Build ID: CL-36424714
// Cuda compilation tools, release 13.0, V13.0.88
// Based on NVVM 20.0.0
//

.version 9.0
.target sm_100
.address_size 64

	// .globl	_Z33fused_blur_sobel_threshold_kernelPKfPhiiiff
.extern .shared .align 16 .b8 shared_tile[];

.visible .entry _Z33fused_blur_sobel_threshold_kernelPKfPhiiiff(
	.param .u64 .ptr .align 1 _Z33fused_blur_sobel_threshold_kernelPKfPhiiiff_param_0,
	.param .u64 .ptr .align 1 _Z33fused_blur_sobel_threshold_kernelPKfPhiiiff_param_1,
	.param .u32 _Z33fused_blur_sobel_threshold_kernelPKfPhiiiff_param_2,
	.param .u32 _Z33fused_blur_sobel_threshold_kernelPKfPhiiiff_param_3,
	.param .u32 _Z33fused_blur_sobel_threshold_kernelPKfPhiiiff_param_4,
	.param .f32 _Z33fused_blur_sobel_threshold_kernelPKfPhiiiff_param_5,
	.param .f32 _Z33fused_blur_sobel_threshold_kernelPKfPhiiiff_param_6
)
{
	.reg .pred 	%p<12>;
	.reg .b16 	%rs<2>;
	.reg .b32 	%r<79>;
	.reg .b32 	%f<103>;
	.reg .b64 	%rd<21>;

	ld.param.u64 	%rd3, [_Z33fused_blur_sobel_threshold_kernelPKfPhiiiff_param_0];
	ld.param.u32 	%r27, [_Z33fused_blur_sobel_threshold_kernelPKfPhiiiff_param_2];
	ld.param.u32 	%r30, [_Z33fused_blur_sobel_threshold_kernelPKfPhiiiff_param_3];
	ld.param.u32 	%r29, [_Z33fused_blur_sobel_threshold_kernelPKfPhiiiff_param_4];
	ld.param.f32 	%f7, [_Z33fused_blur_sobel_threshold_kernelPKfPhiiiff_param_5];
	cvta.to.global.u64 	%rd1, %rd3;
	mov.u32 	%r31, %ctaid.x;
	mov.u32 	%r1, %ntid.x;
	mov.u32 	%r2, %tid.x;
	mad.lo.s32 	%r3, %r31, %r1, %r2;
	mov.u32 	%r32, %ctaid.y;
	mov.u32 	%r4, %ntid.y;
	mul.lo.s32 	%r5, %r32, %r4;
	mov.u32 	%r6, %tid.y;
	add.s32 	%r33, %r5, %r6;
	setp.ge.s32 	%p1, %r3, %r29;
	setp.ge.s32 	%p2, %r33, %r30;
	or.pred  	%p3, %p1, %p2;
	@%p3 bra 	$L__BB0_14;
	add.s32 	%r8, %r1, 4;
	add.f32 	%f9, %f7, %f7;
	mul.f32 	%f1, %f7, %f9;
	setp.lt.s32 	%p4, %r27, 1;
	@%p4 bra 	$L__BB0_14;
	rcp.rn.f32 	%f2, %f1;
	mul.lo.s32 	%r9, %r29, %r30;
	mul.lo.s32 	%r10, %r29, %r33;
	add.s32 	%r11, %r6, 2;
	mad.lo.s32 	%r35, %r11, %r8, %r2;
	shl.b32 	%r36, %r35, 2;
	mov.u32 	%r37, shared_tile;
	add.s32 	%r12, %r37, %r36;
	max.s32 	%r13, %r3, 2;
	add.s32 	%r14, %r1, -2;
	add.s32 	%r38, %r29, -1;
	add.s32 	%r39, %r3, 2;
	min.s32 	%r15, %r38, %r39;
	max.u32 	%r40, %r33, 2;
	add.s32 	%r41, %r40, -2;
	mad.lo.s32 	%r16, %r29, %r41, %r3;
	mad.lo.s32 	%r42, %r6, %r8, %r2;
	shl.b32 	%r43, %r42, 2;
	add.s32 	%r17, %r37, %r43;
	add.s32 	%r18, %r4, -2;
	add.s32 	%r44, %r30, -1;
	add.s32 	%r45, %r11, %r5;
	min.u32 	%r46, %r44, %r45;
	mad.lo.s32 	%r19, %r46, %r29, %r3;
	mov.b32 	%r77, 0;
	cvt.u64.u32 	%rd7, %r13;
$L__BB0_3:
	setp.gt.u32 	%p5, %r2, 1;
	mul.lo.s32 	%r21, %r9, %r77;
	add.s32 	%r22, %r21, %r10;
	add.s32 	%r23, %r22, %r3;
	mul.wide.s32 	%rd4, %r23, 4;
	add.s64 	%rd5, %rd1, %rd4;
	ld.global.nc.f32 	%f10, [%rd5];
	st.shared.f32 	[%r12+8], %f10;
	@%p5 bra 	$L__BB0_5;
	cvt.s64.s32 	%rd6, %r22;
	add.s64 	%rd8, %rd7, %rd6;
	shl.b64 	%rd9, %rd8, 2;
	add.s64 	%rd10, %rd1, %rd9;
	ld.global.nc.f32 	%f11, [%rd10+-8];
	st.shared.f32 	[%r12], %f11;
$L__BB0_5:
	setp.lt.u32 	%p6, %r2, %r14;
	@%p6 bra 	$L__BB0_7;
	add.s32 	%r47, %r22, %r15;
	mul.wide.s32 	%rd11, %r47, 4;
	add.s64 	%rd12, %rd1, %rd11;
	ld.global.nc.f32 	%f12, [%rd12];
	st.shared.f32 	[%r12+16], %f12;
$L__BB0_7:
	setp.gt.u32 	%p7, %r6, 1;
	@%p7 bra 	$L__BB0_9;
	add.s32 	%r48, %r16, %r21;
	mul.wide.s32 	%rd13, %r48, 4;
	add.s64 	%rd14, %rd1, %rd13;
	ld.global.nc.f32 	%f13, [%rd14];
	st.shared.f32 	[%r17+8], %f13;
$L__BB0_9:
	setp.lt.u32 	%p8, %r6, %r18;
	@%p8 bra 	$L__BB0_11;
	add.s32 	%r49, %r19, %r21;
	mul.wide.s32 	%rd15, %r49, 4;
	add.s64 	%rd16, %rd1, %rd15;
	ld.global.nc.f32 	%f14, [%rd16];
	shl.b32 	%r50, %r8, 4;
	add.s32 	%r51, %r17, %r50;
	st.shared.f32 	[%r51+8], %f14;
$L__BB0_11:
	bar.sync 	0;
	mov.f32 	%f101, 0f00000000;
	mov.b32 	%r78, -2;
	mov.f32 	%f102, %f101;
$L__BB0_12:
	add.s32 	%r53, %r78, %r11;
	mad.lo.s32 	%r54, %r53, %r8, %r2;
	mul.lo.s32 	%r55, %r78, %r78;
	sub.s32 	%r56, -4, %r55;
	cvt.rn.f32.s32 	%f16, %r56;
	mul.f32 	%f17, %f2, %f16;
	fma.rn.f32 	%f18, %f17, 0f3BBB989D, 0f3F000000;
	cvt.sat.f32.f32 	%f19, %f18;
	mov.f32 	%f20, 0f4B400001;
	mov.f32 	%f21, 0f437C0000;
	fma.rm.f32 	%f22, %f19, %f21, %f20;
	add.f32 	%f23, %f22, 0fCB40007F;
	neg.f32 	%f24, %f23;
	fma.rn.f32 	%f25, %f17, 0f3FB8AA3B, %f24;
	fma.rn.f32 	%f26, %f17, 0f32A57060, %f25;
	mov.b32 	%r57, %f22;
	shl.b32 	%r58, %r57, 23;
	mov.b32 	%f27, %r58;
	ex2.approx.ftz.f32 	%f28, %f26;
	mul.f32 	%f29, %f28, %f27;
	shl.b32 	%r59, %r54, 2;
	mov.u32 	%r60, shared_tile;
	add.s32 	%r61, %r60, %r59;
	ld.shared.f32 	%f30, [%r61];
	fma.rn.f32 	%f31, %f29, %f30, %f102;
	add.f32 	%f32, %f101, %f29;
	not.b32 	%r62, %r55;
	cvt.rn.f32.s32 	%f33, %r62;
	mul.f32 	%f34, %f2, %f33;
	fma.rn.f32 	%f35, %f34, 0f3BBB989D, 0f3F000000;
	cvt.sat.f32.f32 	%f36, %f35;
	fma.rm.f32 	%f37, %f36, %f21, %f20;
	add.f32 	%f38, %f37, 0fCB40007F;
	neg.f32 	%f39, %f38;
	fma.rn.f32 	%f40, %f34, 0f3FB8AA3B, %f39;
	fma.rn.f32 	%f41, %f34, 0f32A57060, %f40;
	mov.b32 	%r63, %f37;
	shl.b32 	%r64, %r63, 23;
	mov.b32 	%f42, %r64;
	ex2.approx.ftz.f32 	%f43, %f41;
	mul.f32 	%f44, %f43, %f42;
	ld.shared.f32 	%f45, [%r61+4];
	fma.rn.f32 	%f46, %f44, %f45, %f31;
	add.f32 	%f47, %f32, %f44;
	neg.s32 	%r65, %r55;
	cvt.rn.f32.s32 	%f48, %r65;
	mul.f32 	%f49, %f2, %f48;
	fma.rn.f32 	%f50, %f49, 0f3BBB989D, 0f3F000000;
	cvt.sat.f32.f32 	%f51, %f50;
	fma.rm.f32 	%f52, %f51, %f21, %f20;
	add.f32 	%f53, %f52, 0fCB40007F;
	neg.f32 	%f54, %f53;
	fma.rn.f32 	%f55, %f49, 0f3FB8AA3B, %f54;
	fma.rn.f32 	%f56, %f49, 0f32A57060, %f55;
	mov.b32 	%r66, %f52;
	shl.b32 	%r67, %r66, 23;
	mov.b32 	%f57, %r67;
	ex2.approx.ftz.f32 	%f58, %f56;
	mul.f32 	%f59, %f58, %f57;
	ld.shared.f32 	%f60, [%r61+8];
	fma.rn.f32 	%f61, %f59, %f60, %f46;
	add.f32 	%f62, %f47, %f59;
	ld.shared.f32 	%f63, [%r61+12];
	fma.rn.f32 	%f64, %f44, %f63, %f61;
	add.f32 	%f65, %f62, %f44;
	ld.shared.f32 	%f66, [%r61+16];
	fma.rn.f32 	%f102, %f29, %f66, %f64;
	add.f32 	%f101, %f65, %f29;
	add.s32 	%r78, %r78, 1;
	setp.ne.s32 	%p9, %r78, 3;
	@%p9 bra 	$L__BB0_12;
	ld.param.f32 	%f100, [_Z33fused_blur_sobel_threshold_kernelPKfPhiiiff_param_6];
	ld.param.u64 	%rd20, [_Z33fused_blur_sobel_threshold_kernelPKfPhiiiff_param_1];
	cvt.s64.s32 	%rd17, %r23;
	div.rn.f32 	%f67, %f102, %f101;
	st.shared.f32 	[%r12+8], %f67;
	bar.sync 	0;
	mad.lo.s32 	%r68, %r6, %r8, %r2;
	add.s32 	%r69, %r68, %r8;
	shl.b32 	%r70, %r69, 2;
	mov.u32 	%r71, shared_tile;
	add.s32 	%r72, %r70, %r71;
	ld.shared.f32 	%f68, [%r72+4];
	mov.f32 	%f69, 0f00000000;
	sub.f32 	%f70, %f69, %f68;
	ld.shared.f32 	%f71, [%r72+8];
	fma.rn.f32 	%f72, %f71, 0f00000000, %f70;
	add.f32 	%f73, %f71, %f71;
	sub.f32 	%f74, %f70, %f73;
	ld.shared.f32 	%f75, [%r72+12];
	add.f32 	%f76, %f72, %f75;
	sub.f32 	%f77, %f74, %f75;
	ld.shared.f32 	%f78, [%r12+4];
	add.f32 	%f79, %f78, %f78;
	sub.f32 	%f80, %f76, %f79;
	fma.rn.f32 	%f81, %f78, 0f00000000, %f77;
	ld.shared.f32 	%f82, [%r12+8];
	fma.rn.f32 	%f83, %f82, 0f00000000, %f80;
	fma.rn.f32 	%f84, %f82, 0f00000000, %f81;
	ld.shared.f32 	%f85, [%r12+12];
	fma.rn.f32 	%f86, %f85, 0f40000000, %f83;
	fma.rn.f32 	%f87, %f85, 0f00000000, %f84;
	mad.lo.s32 	%r73, %r11, %r8, %r2;
	add.s32 	%r74, %r73, %r8;
	shl.b32 	%r75, %r74, 2;
	add.s32 	%r76, %r75, %r71;
	ld.shared.f32 	%f88, [%r76+4];
	sub.f32 	%f89, %f86, %f88;
	add.f32 	%f90, %f87, %f88;
	ld.shared.f32 	%f91, [%r76+8];
	fma.rn.f32 	%f92, %f91, 0f00000000, %f89;
	fma.rn.f32 	%f93, %f91, 0f40000000, %f90;
	ld.shared.f32 	%f94, [%r76+12];
	add.f32 	%f95, %f92, %f94;
	add.f32 	%f96, %f93, %f94;
	mul.f32 	%f97, %f96, %f96;
	fma.rn.f32 	%f98, %f95, %f95, %f97;
	sqrt.rn.f32 	%f99, %f98;
	setp.gt.f32 	%p10, %f99, %f100;
	selp.s16 	%rs1, -1, 0, %p10;
	cvta.to.global.u64 	%rd18, %rd20;
	add.s64 	%rd19, %rd18, %rd17;
	st.global.u8 	[%rd19], %rs1;
	bar.sync 	0;
	add.s32 	%r77, %r77, 1;
	setp.ne.s32 	%p11, %r77, %r27;
	@%p11 bra 	$L__BB0_3;
$L__BB0_14:
	ret;

}
	// .globl	_Z29fused_bilateral_histeq_kernelPKfPfPKiS0_iiiffii
.visible .entry _Z29fused_bilateral_histeq_kernelPKfPfPKiS0_iiiffii(
	.param .u64 .ptr .align 1 _Z29fused_bilateral_histeq_kernelPKfPfPKiS0_iiiffii_param_0,
	.param .u64 .ptr .align 1 _Z29fused_bilateral_histeq_kernelPKfPfPKiS0_iiiffii_param_1,
	.param .u64 .ptr .align 1 _Z29fused_bilateral_histeq_kernelPKfPfPKiS0_iiiffii_param_2,
	.param .u64 .ptr .align 1 _Z29fused_bilateral_histeq_kernelPKfPfPKiS0_iiiffii_param_3,
	.param .u32 _Z29fused_bilateral_histeq_kernelPKfPfPKiS0_iiiffii_param_4,
	.param .u32 _Z29fused_bilateral_histeq_kernelPKfPfPKiS0_iiiffii_param_5,
	.param .u32 _Z29fused_bilateral_histeq_kernelPKfPfPKiS0_iiiffii_param_6,
	.param .f32 _Z29fused_bilateral_histeq_kernelPKfPfPKiS0_iiiffii_param_7,
	.param .f32 _Z29fused_bilateral_histeq_kernelPKfPfPKiS0_iiiffii_param_8,
	.param .u32 _Z29fused_bilateral_histeq_kernelPKfPfPKiS0_iiiffii_param_9,
	.param .u32 _Z29fused_bilateral_histeq_kernelPKfPfPKiS0_iiiffii_param_10
)
{
	.reg .pred 	%p<21>;
	.reg .b32 	%r<185>;
	.reg .b32 	%f<288>;
	.reg .b64 	%rd<71>;

	ld.param.u64 	%rd4, [_Z29fused_bilateral_histeq_kernelPKfPfPKiS0_iiiffii_param_0];
	ld.param.u64 	%rd5, [_Z29fused_bilateral_histeq_kernelPKfPfPKiS0_iiiffii_param_1];
	ld.param.u64 	%rd6, [_Z29fused_bilateral_histeq_kernelPKfPfPKiS0_iiiffii_param_3];
	ld.param.u32 	%r53, [_Z29fused_bilateral_histeq_kernelPKfPfPKiS0_iiiffii_param_4];
	ld.param.u32 	%r58, [_Z29fused_bilateral_histeq_kernelPKfPfPKiS0_iiiffii_param_5];
	ld.param.u32 	%r55, [_Z29fused_bilateral_histeq_kernelPKfPfPKiS0_iiiffii_param_6];
	ld.param.f32 	%f25, [_Z29fused_bilateral_histeq_kernelPKfPfPKiS0_iiiffii_param_7];
	ld.param.f32 	%f26, [_Z29fused_bilateral_histeq_kernelPKfPfPKiS0_iiiffii_param_8];
	ld.param.u32 	%r56, [_Z29fused_bilateral_histeq_kernelPKfPfPKiS0_iiiffii_param_9];
	ld.param.u32 	%r57, [_Z29fused_bilateral_histeq_kernelPKfPfPKiS0_iiiffii_param_10];
	cvta.to.global.u64 	%rd1, %rd5;
	cvta.to.global.u64 	%rd2, %rd6;
	cvta.to.global.u64 	%rd3, %rd4;
	mov.u32 	%r59, %ctaid.x;
	mov.u32 	%r60, %ntid.x;
	mov.u32 	%r61, %tid.x;
	mad.lo.s32 	%r1, %r59, %r60, %r61;
	mov.u32 	%r62, %ctaid.y;
	mov.u32 	%r63, %ntid.y;
	mov.u32 	%r64, %tid.y;
	mad.lo.s32 	%r65, %r62, %r63, %r64;
	setp.ge.s32 	%p1, %r1, %r55;
	setp.ge.s32 	%p2, %r65, %r58;
	or.pred  	%p3, %p1, %p2;
	@%p3 bra 	$L__BB1_27;
	shr.u32 	%r66, %r56, 31;
	add.s32 	%r67, %r56, %r66;
	shr.s32 	%r3, %r67, 1;
	add.f32 	%f27, %f25, %f25;
	mul.f32 	%f28, %f25, %f27;
	rcp.rn.f32 	%f1, %f28;
	add.f32 	%f29, %f26, %f26;
	mul.f32 	%f30, %f26, %f29;
	rcp.rn.f32 	%f2, %f30;
	setp.lt.s32 	%p4, %r53, 1;
	@%p4 bra 	$L__BB1_27;
	mul.lo.s32 	%r4, %r55, %r58;
	mad.lo.s32 	%r5, %r55, %r65, %r1;
	setp.gt.s32 	%p5, %r56, -2;
	add.s32 	%r6, %r55, -1;
	add.s32 	%r7, %r57, -1;
	cvt.rn.f32.s32 	%f3, %r57;
	@%p5 bra 	$L__BB1_14;
	and.b32  	%r8, %r53, 7;
	setp.lt.u32 	%p13, %r53, 8;
	mov.b32 	%r175, 0;
	@%p13 bra 	$L__BB1_6;
	and.b32  	%r175, %r53, 2147483640;
	mov.f32 	%f247, 0f00000000;
	div.rn.f32 	%f248, %f247, 0f00000000;
	mul.f32 	%f249, %f248, %f3;
	cvt.rzi.s32.f32 	%r157, %f249;
	min.s32 	%r172, %r7, %r157;
	neg.s32 	%r173, %r175;
	shl.b32 	%r12, %r57, 3;
	shl.b32 	%r13, %r4, 3;
	mul.wide.s32 	%rd31, %r57, 4;
	mul.wide.s32 	%rd33, %r4, 4;
	mov.u32 	%r171, %r5;
$L__BB1_5:
	.pragma "nounroll";
	mul.wide.s32 	%rd27, %r172, 4;
	add.s64 	%rd28, %rd2, %rd27;
	ld.global.nc.f32 	%f250, [%rd28];
	mul.wide.s32 	%rd29, %r171, 4;
	add.s64 	%rd30, %rd1, %rd29;
	st.global.f32 	[%rd30], %f250;
	add.s64 	%rd32, %rd28, %rd31;
	ld.global.nc.f32 	%f251, [%rd32];
	add.s64 	%rd34, %rd30, %rd33;
	st.global.f32 	[%rd34], %f251;
	add.s64 	%rd35, %rd32, %rd31;
	ld.global.nc.f32 	%f252, [%rd35];
	add.s64 	%rd36, %rd34, %rd33;
	st.global.f32 	[%rd36], %f252;
	add.s64 	%rd37, %rd35, %rd31;
	ld.global.nc.f32 	%f253, [%rd37];
	add.s64 	%rd38, %rd36, %rd33;
	st.global.f32 	[%rd38], %f253;
	add.s64 	%rd39, %rd37, %rd31;
	ld.global.nc.f32 	%f254, [%rd39];
	add.s64 	%rd40, %rd38, %rd33;
	st.global.f32 	[%rd40], %f254;
	add.s64 	%rd41, %rd39, %rd31;
	ld.global.nc.f32 	%f255, [%rd41];
	add.s64 	%rd42, %rd40, %rd33;
	st.global.f32 	[%rd42], %f255;
	add.s64 	%rd43, %rd41, %rd31;
	ld.global.nc.f32 	%f256, [%rd43];
	add.s64 	%rd44, %rd42, %rd33;
	st.global.f32 	[%rd44], %f256;
	add.s64 	%rd45, %rd43, %rd31;
	ld.global.nc.f32 	%f257, [%rd45];
	add.s64 	%rd46, %rd44, %rd33;
	st.global.f32 	[%rd46], %f257;
	add.s32 	%r173, %r173, 8;
	add.s32 	%r172, %r172, %r12;
	add.s32 	%r171, %r171, %r13;
	setp.ne.s32 	%p14, %r173, 0;
	@%p14 bra 	$L__BB1_5;
$L__BB1_6:
	setp.eq.s32 	%p15, %r8, 0;
	@%p15 bra 	$L__BB1_27;
	and.b32  	%r21, %r53, 3;
	setp.lt.u32 	%p16, %r8, 4;
	@%p16 bra 	$L__BB1_9;
	mad.lo.s32 	%r158, %r4, %r175, %r5;
	mov.f32 	%f258, 0f00000000;
	div.rn.f32 	%f259, %f258, 0f00000000;
	mul.f32 	%f260, %f259, %f3;
	cvt.rzi.s32.f32 	%r159, %f260;
	min.s32 	%r160, %r7, %r159;
	mad.lo.s32 	%r161, %r175, %r57, %r160;
	mul.wide.s32 	%rd47, %r161, 4;
	add.s64 	%rd48, %rd2, %rd47;
	ld.global.nc.f32 	%f261, [%rd48];
	mul.wide.s32 	%rd49, %r158, 4;
	add.s64 	%rd50, %rd1, %rd49;
	st.global.f32 	[%rd50], %f261;
	mul.wide.s32 	%rd51, %r57, 4;
	add.s64 	%rd52, %rd48, %rd51;
	ld.global.nc.f32 	%f262, [%rd52];
	mul.wide.s32 	%rd53, %r4, 4;
	add.s64 	%rd54, %rd50, %rd53;
	st.global.f32 	[%rd54], %f262;
	add.s64 	%rd55, %rd52, %rd51;
	ld.global.nc.f32 	%f263, [%rd55];
	add.s64 	%rd56, %rd54, %rd53;
	st.global.f32 	[%rd56], %f263;
	add.s64 	%rd57, %rd55, %rd51;
	ld.global.nc.f32 	%f264, [%rd57];
	add.s64 	%rd58, %rd56, %rd53;
	st.global.f32 	[%rd58], %f264;
	add.s32 	%r175, %r175, 4;
$L__BB1_9:
	setp.eq.s32 	%p17, %r21, 0;
	@%p17 bra 	$L__BB1_27;
	setp.eq.s32 	%p18, %r21, 1;
	@%p18 bra 	$L__BB1_12;
	mad.lo.s32 	%r162, %r4, %r175, %r5;
	mov.f32 	%f265, 0f00000000;
	div.rn.f32 	%f266, %f265, 0f00000000;
	mul.f32 	%f267, %f266, %f3;
	cvt.rzi.s32.f32 	%r163, %f267;
	min.s32 	%r164, %r7, %r163;
	mad.lo.s32 	%r165, %r175, %r57, %r164;
	mul.wide.s32 	%rd59, %r165, 4;
	add.s64 	%rd60, %rd2, %rd59;
	ld.global.nc.f32 	%f268, [%rd60];
	mul.wide.s32 	%rd61, %r162, 4;
	add.s64 	%rd62, %rd1, %rd61;
	st.global.f32 	[%rd62], %f268;
	mul.wide.s32 	%rd63, %r57, 4;
	add.s64 	%rd64, %rd60, %rd63;
	ld.global.nc.f32 	%f269, [%rd64];
	mul.wide.s32 	%rd65, %r4, 4;
	add.s64 	%rd66, %rd62, %rd65;
	st.global.f32 	[%rd66], %f269;
	add.s32 	%r175, %r175, 2;
$L__BB1_12:
	and.b32  	%r166, %r53, 1;
	setp.eq.b32 	%p19, %r166, 1;
	not.pred 	%p20, %p19;
	@%p20 bra 	$L__BB1_27;
	mad.lo.s32 	%r167, %r4, %r175, %r5;
	mov.f32 	%f270, 0f00000000;
	div.rn.f32 	%f271, %f270, 0f00000000;
	mul.f32 	%f272, %f271, %f3;
	cvt.rzi.s32.f32 	%r168, %f272;
	min.s32 	%r169, %r7, %r168;
	mad.lo.s32 	%r170, %r175, %r57, %r169;
	mul.wide.s32 	%rd67, %r170, 4;
	add.s64 	%rd68, %rd2, %rd67;
	ld.global.nc.f32 	%f273, [%rd68];
	mul.wide.s32 	%rd69, %r167, 4;
	add.s64 	%rd70, %rd1, %rd69;
	st.global.f32 	[%rd70], %f273;
	bra.uni 	$L__BB1_27;
$L__BB1_14:
	abs.s32 	%r26, %r3;
	add.s32 	%r27, %r3, %r26;
	mov.b32 	%r177, 0;
$L__BB1_15:
	neg.s32 	%r178, %r3;
	mul.lo.s32 	%r30, %r4, %r177;
	add.s32 	%r31, %r5, %r30;
	mul.wide.s32 	%rd7, %r31, 4;
	add.s64 	%rd8, %rd3, %rd7;
	ld.global.nc.f32 	%f4, [%rd8];
	mov.f32 	%f287, 0f00000000;
	mov.f32 	%f286, %f287;
$L__BB1_16:
	mov.u32 	%r32, %r178;
	neg.s32 	%r184, %r3;
	setp.lt.u32 	%p6, %r27, 3;
	add.s32 	%r69, %r32, %r65;
	max.s32 	%r70, %r69, 0;
	add.s32 	%r71, %r58, -1;
	min.s32 	%r72, %r70, %r71;
	mad.lo.s32 	%r34, %r72, %r55, %r30;
	mul.lo.s32 	%r35, %r32, %r32;
	@%p6 bra 	$L__BB1_20;
	add.s32 	%r73, %r27, 1;
	and.b32  	%r74, %r73, -4;
	neg.s32 	%r181, %r74;
	sub.s32 	%r182, 1, %r3;
	sub.s32 	%r179, %r1, %r3;
	mov.u32 	%r180, %r3;
$L__BB1_18:
	.pragma "nounroll";
	add.s32 	%r75, %r182, -1;
	max.s32 	%r76, %r179, 0;
	min.s32 	%r77, %r76, %r6;
	add.s32 	%r78, %r34, %r77;
	mul.wide.s32 	%rd9, %r78, 4;
	add.s64 	%rd10, %rd3, %rd9;
	ld.global.nc.f32 	%f33, [%rd10];
	mad.lo.s32 	%r79, %r75, %r75, %r35;
	neg.s32 	%r80, %r79;
	cvt.rn.f32.s32 	%f34, %r80;
	mul.f32 	%f35, %f1, %f34;
	fma.rn.f32 	%f36, %f35, 0f3BBB989D, 0f3F000000;
	cvt.sat.f32.f32 	%f37, %f36;
	mov.f32 	%f38, 0f4B400001;
	mov.f32 	%f39, 0f437C0000;
	fma.rm.f32 	%f40, %f37, %f39, %f38;
	add.f32 	%f41, %f40, 0fCB40007F;
	neg.f32 	%f42, %f41;
	fma.rn.f32 	%f43, %f35, 0f3FB8AA3B, %f42;
	fma.rn.f32 	%f44, %f35, 0f32A57060, %f43;
	mov.b32 	%r81, %f40;
	shl.b32 	%r82, %r81, 23;
	mov.b32 	%f45, %r82;
	ex2.approx.ftz.f32 	%f46, %f44;
	mul.f32 	%f47, %f46, %f45;
	sub.f32 	%f48, %f4, %f33;
	neg.f32 	%f49, %f48;
	mul.f32 	%f50, %f48, %f49;
	mul.f32 	%f51, %f2, %f50;
	fma.rn.f32 	%f52, %f51, 0f3BBB989D, 0f3F000000;
	cvt.sat.f32.f32 	%f53, %f52;
	fma.rm.f32 	%f54, %f53, %f39, %f38;
	add.f32 	%f55, %f54, 0fCB40007F;
	neg.f32 	%f56, %f55;
	fma.rn.f32 	%f57, %f51, 0f3FB8AA3B, %f56;
	fma.rn.f32 	%f58, %f51, 0f32A57060, %f57;
	mov.b32 	%r83, %f54;
	shl.b32 	%r84, %r83, 23;
	mov.b32 	%f59, %r84;
	ex2.approx.ftz.f32 	%f60, %f58;
	mul.f32 	%f61, %f60, %f59;
	mul.f32 	%f62, %f47, %f61;
	fma.rn.f32 	%f63, %f33, %f62, %f286;
	add.f32 	%f64, %f287, %f62;
	add.s32 	%r85, %r180, -1;
	add.s32 	%r86, %r182, 2;
	add.s32 	%r87, %r179, 1;
	max.s32 	%r88, %r87, 0;
	min.s32 	%r89, %r88, %r6;
	add.s32 	%r90, %r34, %r89;
	mul.wide.s32 	%rd11, %r90, 4;
	add.s64 	%rd12, %rd3, %rd11;
	ld.global.nc.f32 	%f65, [%rd12];
	mul.lo.s32 	%r91, %r182, %r85;
	sub.s32 	%r92, %r91, %r35;
	cvt.rn.f32.s32 	%f66, %r92;
	mul.f32 	%f67, %f1, %f66;
	fma.rn.f32 	%f68, %f67, 0f3BBB989D, 0f3F000000;
	cvt.sat.f32.f32 	%f69, %f68;
	fma.rm.f32 	%f70, %f69, %f39, %f38;
	add.f32 	%f71, %f70, 0fCB40007F;
	neg.f32 	%f72, %f71;
	fma.rn.f32 	%f73, %f67, 0f3FB8AA3B, %f72;
	fma.rn.f32 	%f74, %f67, 0f32A57060, %f73;
	mov.b32 	%r93, %f70;
	shl.b32 	%r94, %r93, 23;
	mov.b32 	%f75, %r94;
	ex2.approx.ftz.f32 	%f76, %f74;
	mul.f32 	%f77, %f76, %f75;
	sub.f32 	%f78, %f4, %f65;
	neg.f32 	%f79, %f78;
	mul.f32 	%f80, %f78, %f79;
	mul.f32 	%f81, %f2, %f80;
	fma.rn.f32 	%f82, %f81, 0f3BBB989D, 0f3F000000;
	cvt.sat.f32.f32 	%f83, %f82;
	fma.rm.f32 	%f84, %f83, %f39, %f38;
	add.f32 	%f85, %f84, 0fCB40007F;
	neg.f32 	%f86, %f85;
	fma.rn.f32 	%f87, %f81, 0f3FB8AA3B, %f86;
	fma.rn.f32 	%f88, %f81, 0f32A57060, %f87;
	mov.b32 	%r95, %f84;
	shl.b32 	%r96, %r95, 23;
	mov.b32 	%f89, %r96;
	ex2.approx.ftz.f32 	%f90, %f88;
	mul.f32 	%f91, %f90, %f89;
	mul.f32 	%f92, %f77, %f91;
	fma.rn.f32 	%f93, %f65, %f92, %f63;
	add.f32 	%f94, %f64, %f92;
	mad.lo.s32 	%r97, %r182, %r182, %r182;
	add.s32 	%r98, %r182, %r97;
	add.s32 	%r99, %r179, 2;
	max.s32 	%r100, %r99, 0;
	min.s32 	%r101, %r100, %r6;
	add.s32 	%r102, %r34, %r101;
	mul.wide.s32 	%rd13, %r102, 4;
	add.s64 	%rd14, %rd3, %rd13;
	ld.global.nc.f32 	%f95, [%rd14];
	add.s32 	%r103, %r98, %r35;
	not.b32 	%r104, %r103;
	cvt.rn.f32.s32 	%f96, %r104;
	mul.f32 	%f97, %f1, %f96;
	fma.rn.f32 	%f98, %f97, 0f3BBB989D, 0f3F000000;
	cvt.sat.f32.f32 	%f99, %f98;
	fma.rm.f32 	%f100, %f99, %f39, %f38;
	add.f32 	%f101, %f100, 0fCB40007F;
	neg.f32 	%f102, %f101;
	fma.rn.f32 	%f103, %f97, 0f3FB8AA3B, %f102;
	fma.rn.f32 	%f104, %f97, 0f32A57060, %f103;
	mov.b32 	%r105, %f100;
	shl.b32 	%r106, %r105, 23;
	mov.b32 	%f105, %r106;
	ex2.approx.ftz.f32 	%f106, %f104;
	mul.f32 	%f107, %f106, %f105;
	sub.f32 	%f108, %f4, %f95;
	neg.f32 	%f109, %f108;
	mul.f32 	%f110, %f108, %f109;
	mul.f32 	%f111, %f2, %f110;
	fma.rn.f32 	%f112, %f111, 0f3BBB989D, 0f3F000000;
	cvt.sat.f32.f32 	%f113, %f112;
	fma.rm.f32 	%f114, %f113, %f39, %f38;
	add.f32 	%f115, %f114, 0fCB40007F;
	neg.f32 	%f116, %f115;
	fma.rn.f32 	%f117, %f111, 0f3FB8AA3B, %f116;
	fma.rn.f32 	%f118, %f111, 0f32A57060, %f117;
	mov.b32 	%r107, %f114;
	shl.b32 	%r108, %r107, 23;
	mov.b32 	%f119, %r108;
	ex2.approx.ftz.f32 	%f120, %f118;
	mul.f32 	%f121, %f120, %f119;
	mul.f32 	%f122, %f107, %f121;
	fma.rn.f32 	%f123, %f95, %f122, %f93;
	add.f32 	%f124, %f94, %f122;
	add.s32 	%r109, %r179, 3;
	max.s32 	%r110, %r109, 0;
	min.s32 	%r111, %r110, %r6;
	add.s32 	%r112, %r34, %r111;
	mul.wide.s32 	%rd15, %r112, 4;
	add.s64 	%rd16, %rd3, %rd15;
	ld.global.nc.f32 	%f125, [%rd16];
	mad.lo.s32 	%r113, %r86, %r86, %r35;
	neg.s32 	%r114, %r113;
	cvt.rn.f32.s32 	%f126, %r114;
	mul.f32 	%f127, %f1, %f126;
	fma.rn.f32 	%f128, %f127, 0f3BBB989D, 0f3F000000;
	cvt.sat.f32.f32 	%f129, %f128;
	fma.rm.f32 	%f130, %f129, %f39, %f38;
	add.f32 	%f131, %f130, 0fCB40007F;
	neg.f32 	%f132, %f131;
	fma.rn.f32 	%f133, %f127, 0f3FB8AA3B, %f132;
	fma.rn.f32 	%f134, %f127, 0f32A57060, %f133;
	mov.b32 	%r115, %f130;
	shl.b32 	%r116, %r115, 23;
	mov.b32 	%f135, %r116;
	ex2.approx.ftz.f32 	%f136, %f134;
	mul.f32 	%f137, %f136, %f135;
	sub.f32 	%f138, %f4, %f125;
	neg.f32 	%f139, %f138;
	mul.f32 	%f140, %f138, %f139;
	mul.f32 	%f141, %f2, %f140;
	fma.rn.f32 	%f142, %f141, 0f3BBB989D, 0f3F000000;
	cvt.sat.f32.f32 	%f143, %f142;
	fma.rm.f32 	%f144, %f143, %f39, %f38;
	add.f32 	%f145, %f144, 0fCB40007F;
	neg.f32 	%f146, %f145;
	fma.rn.f32 	%f147, %f141, 0f3FB8AA3B, %f146;
	fma.rn.f32 	%f148, %f141, 0f32A57060, %f147;
	mov.b32 	%r117, %f144;
	shl.b32 	%r118, %r117, 23;
	mov.b32 	%f149, %r118;
	ex2.approx.ftz.f32 	%f150, %f148;
	mul.f32 	%f151, %f150, %f149;
	mul.f32 	%f152, %f137, %f151;
	fma.rn.f32 	%f286, %f125, %f152, %f123;
	add.f32 	%f287, %f124, %f152;
	add.s32 	%r182, %r182, 4;
	add.s32 	%r181, %r181, 4;
	add.s32 	%r180, %r180, -4;
	add.s32 	%r179, %r179, 4;
	setp.ne.s32 	%p7, %r181, 0;
	@%p7 bra 	$L__BB1_18;
	add.s32 	%r184, %r182, -1;
$L__BB1_20:
	add.s32 	%r120, %r27, 1;
	and.b32  	%r119, %r120, 3;
	setp.eq.s32 	%p8, %r119, 0;
	@%p8 bra 	$L__BB1_25;
	setp.eq.s32 	%p9, %r119, 1;
	@%p9 bra 	$L__BB1_23;
	add.s32 	%r121, %r184, %r1;
	max.s32 	%r122, %r121, 0;
	min.s32 	%r123, %r122, %r6;
	add.s32 	%r124, %r34, %r123;
	mul.wide.s32 	%rd17, %r124, 4;
	add.s64 	%rd18, %rd3, %rd17;
	ld.global.nc.f32 	%f154, [%rd18];
	mad.lo.s32 	%r125, %r184, %r184, %r35;
	neg.s32 	%r126, %r125;
	cvt.rn.f32.s32 	%f155, %r126;
	mul.f32 	%f156, %f1, %f155;
	fma.rn.f32 	%f157, %f156, 0f3BBB989D, 0f3F000000;
	cvt.sat.f32.f32 	%f158, %f157;
	mov.f32 	%f159, 0f4B400001;
	mov.f32 	%f160, 0f437C0000;
	fma.rm.f32 	%f161, %f158, %f160, %f159;
	add.f32 	%f162, %f161, 0fCB40007F;
	neg.f32 	%f163, %f162;
	fma.rn.f32 	%f164, %f156, 0f3FB8AA3B, %f163;
	fma.rn.f32 	%f165, %f156, 0f32A57060, %f164;
	mov.b32 	%r127, %f161;
	shl.b32 	%r128, %r127, 23;
	mov.b32 	%f166, %r128;
	ex2.approx.ftz.f32 	%f167, %f165;
	mul.f32 	%f168, %f167, %f166;
	sub.f32 	%f169, %f4, %f154;
	neg.f32 	%f170, %f169;
	mul.f32 	%f171, %f169, %f170;
	mul.f32 	%f172, %f2, %f171;
	fma.rn.f32 	%f173, %f172, 0f3BBB989D, 0f3F000000;
	cvt.sat.f32.f32 	%f174, %f173;
	fma.rm.f32 	%f175, %f174, %f160, %f159;
	add.f32 	%f176, %f175, 0fCB40007F;
	neg.f32 	%f177, %f176;
	fma.rn.f32 	%f178, %f172, 0f3FB8AA3B, %f177;
	fma.rn.f32 	%f179, %f172, 0f32A57060, %f178;
	mov.b32 	%r129, %f175;
	shl.b32 	%r130, %r129, 23;
	mov.b32 	%f180, %r130;
	ex2.approx.ftz.f32 	%f181, %f179;
	mul.f32 	%f182, %f181, %f180;
	mul.f32 	%f183, %f168, %f182;
	fma.rn.f32 	%f184, %f154, %f183, %f286;
	add.f32 	%f185, %f287, %f183;
	not.b32 	%r131, %r184;
	add.s32 	%r132, %r121, 1;
	max.s32 	%r133, %r132, 0;
	min.s32 	%r134, %r133, %r6;
	add.s32 	%r135, %r34, %r134;
	mul.wide.s32 	%rd19, %r135, 4;
	add.s64 	%rd20, %rd3, %rd19;
	ld.global.nc.f32 	%f186, [%rd20];
	mad.lo.s32 	%r136, %r131, %r184, %r131;
	sub.s32 	%r137, %r136, %r35;
	cvt.rn.f32.s32 	%f187, %r137;
	mul.f32 	%f188, %f1, %f187;
	fma.rn.f32 	%f189, %f188, 0f3BBB989D, 0f3F000000;
	cvt.sat.f32.f32 	%f190, %f189;
	fma.rm.f32 	%f191, %f190, %f160, %f159;
	add.f32 	%f192, %f191, 0fCB40007F;
	neg.f32 	%f193, %f192;
	fma.rn.f32 	%f194, %f188, 0f3FB8AA3B, %f193;
	fma.rn.f32 	%f195, %f188, 0f32A57060, %f194;
	mov.b32 	%r138, %f191;
	shl.b32 	%r139, %r138, 23;
	mov.b32 	%f196, %r139;
	ex2.approx.ftz.f32 	%f197, %f195;
	mul.f32 	%f198, %f197, %f196;
	sub.f32 	%f199, %f4, %f186;
	neg.f32 	%f200, %f199;
	mul.f32 	%f201, %f199, %f200;
	mul.f32 	%f202, %f2, %f201;
	fma.rn.f32 	%f203, %f202, 0f3BBB989D, 0f3F000000;
	cvt.sat.f32.f32 	%f204, %f203;
	fma.rm.f32 	%f205, %f204, %f160, %f159;
	add.f32 	%f206, %f205, 0fCB40007F;
	neg.f32 	%f207, %f206;
	fma.rn.f32 	%f208, %f202, 0f3FB8AA3B, %f207;
	fma.rn.f32 	%f209, %f202, 0f32A57060, %f208;
	mov.b32 	%r140, %f205;
	shl.b32 	%r141, %r140, 23;
	mov.b32 	%f210, %r141;
	ex2.approx.ftz.f32 	%f211, %f209;
	mul.f32 	%f212, %f211, %f210;
	mul.f32 	%f213, %f198, %f212;
	fma.rn.f32 	%f286, %f186, %f213, %f184;
	add.f32 	%f287, %f185, %f213;
	add.s32 	%r184, %r184, 2;
$L__BB1_23:
	and.b32  	%r142, %r27, 1;
	setp.eq.b32 	%p10, %r142, 1;
	@%p10 bra 	$L__BB1_25;
	add.s32 	%r143, %r184, %r1;
	max.s32 	%r144, %r143, 0;
	min.s32 	%r145, %r144, %r6;
	add.s32 	%r146, %r34, %r145;
	mul.wide.s32 	%rd21, %r146, 4;
	add.s64 	%rd22, %rd3, %rd21;
	ld.global.nc.f32 	%f214, [%rd22];
	mad.lo.s32 	%r147, %r184, %r184, %r35;
	neg.s32 	%r148, %r147;
	cvt.rn.f32.s32 	%f215, %r148;
	mul.f32 	%f216, %f1, %f215;
	fma.rn.f32 	%f217, %f216, 0f3BBB989D, 0f3F000000;
	cvt.sat.f32.f32 	%f218, %f217;
	mov.f32 	%f219, 0f4B400001;
	mov.f32 	%f220, 0f437C0000;
	fma.rm.f32 	%f221, %f218, %f220, %f219;
	add.f32 	%f222, %f221, 0fCB40007F;
	neg.f32 	%f223, %f222;
	fma.rn.f32 	%f224, %f216, 0f3FB8AA3B, %f223;
	fma.rn.f32 	%f225, %f216, 0f32A57060, %f224;
	mov.b32 	%r149, %f221;
	shl.b32 	%r150, %r149, 23;
	mov.b32 	%f226, %r150;
	ex2.approx.ftz.f32 	%f227, %f225;
	mul.f32 	%f228, %f227, %f226;
	sub.f32 	%f229, %f4, %f214;
	neg.f32 	%f230, %f229;
	mul.f32 	%f231, %f229, %f230;
	mul.f32 	%f232, %f2, %f231;
	fma.rn.f32 	%f233, %f232, 0f3BBB989D, 0f3F000000;
	cvt.sat.f32.f32 	%f234, %f233;
	fma.rm.f32 	%f235, %f234, %f220, %f219;
	add.f32 	%f236, %f235, 0fCB40007F;
	neg.f32 	%f237, %f236;
	fma.rn.f32 	%f238, %f232, 0f3FB8AA3B, %f237;
	fma.rn.f32 	%f239, %f232, 0f32A57060, %f238;
	mov.b32 	%r151, %f235;
	shl.b32 	%r152, %r151, 23;
	mov.b32 	%f240, %r152;
	ex2.approx.ftz.f32 	%f241, %f239;
	mul.f32 	%f242, %f241, %f240;
	mul.f32 	%f243, %f228, %f242;
	fma.rn.f32 	%f286, %f214, %f243, %f286;
	add.f32 	%f287, %f287, %f243;
$L__BB1_25:
	add.s32 	%r178, %r32, 1;
	setp.ne.s32 	%p11, %r32, %r26;
	@%p11 bra 	$L__BB1_16;
	div.rn.f32 	%f244, %f286, %f287;
	mul.f32 	%f245, %f244, %f3;
	cvt.rzi.s32.f32 	%r153, %f245;
	min.s32 	%r154, %r7, %r153;
	mad.lo.s32 	%r155, %r177, %r57, %r154;
	mul.wide.s32 	%rd23, %r155, 4;
	add.s64 	%rd24, %rd2, %rd23;
	ld.global.nc.f32 	%f246, [%rd24];
	mul.wide.s32 	%rd25, %r31, 4;
	add.s64 	%rd26, %rd1, %rd25;
	st.global.f32 	[%rd26], %f246;
	add.s32 	%r177, %r177, 1;
	setp.ne.s32 	%p12, %r177, %r53;
	@%p12 bra 	$L__BB1_15;
$L__BB1_27:
	ret;

}
	// .globl	_Z29fused_erosion_dilation_kernelPKfPfS1_S1_iiii
.visible .entry _Z29fused_erosion_dilation_kernelPKfPfS1_S1_iiii(
	.param .u64 .ptr .align 1 _Z29fused_erosion_dilation_kernelPKfPfS1_S1_iiii_param_0,
	.param .u64 .ptr .align 1 _Z29fused_erosion_dilation_kernelPKfPfS1_S1_iiii_param_1,
	.param .u64 .ptr .align 1 _Z29fused_erosion_dilation_kernelPKfPfS1_S1_iiii_param_2,
	.param .u64 .ptr .align 1 _Z29fused_erosion_dilation_kernelPKfPfS1_S1_iiii_param_3,
	.param .u32 _Z29fused_erosion_dilation_kernelPKfPfS1_S1_iiii_param_4,
	.param .u32 _Z29fused_erosion_dilation_kernelPKfPfS1_S1_iiii_param_5,
	.param .u32 _Z29fused_erosion_dilation_kernelPKfPfS1_S1_iiii_param_6,
	.param .u32 _Z29fused_erosion_dilation_kernelPKfPfS1_S1_iiii_param_7
)
{
	.reg .pred 	%p<25>;
	.reg .b32 	%r<221>;
	.reg .b32 	%f<165>;
	.reg .b64 	%rd<144>;

	ld.param.u64 	%rd5, [_Z29fused_erosion_dilation_kernelPKfPfS1_S1_iiii_param_0];
	ld.param.u64 	%rd6, [_Z29fused_erosion_dilation_kernelPKfPfS1_S1_iiii_param_1];
	ld.param.u64 	%rd7, [_Z29fused_erosion_dilation_kernelPKfPfS1_S1_iiii_param_2];
	ld.param.u64 	%rd8, [_Z29fused_erosion_dilation_kernelPKfPfS1_S1_iiii_param_3];
	ld.param.u32 	%r47, [_Z29fused_erosion_dilation_kernelPKfPfS1_S1_iiii_param_4];
	ld.param.u32 	%r51, [_Z29fused_erosion_dilation_kernelPKfPfS1_S1_iiii_param_5];
	ld.param.u32 	%r49, [_Z29fused_erosion_dilation_kernelPKfPfS1_S1_iiii_param_6];
	ld.param.u32 	%r50, [_Z29fused_erosion_dilation_kernelPKfPfS1_S1_iiii_param_7];
	cvta.to.global.u64 	%rd1, %rd8;
	cvta.to.global.u64 	%rd2, %rd7;
	cvta.to.global.u64 	%rd3, %rd6;
	cvta.to.global.u64 	%rd4, %rd5;
	mov.u32 	%r52, %ctaid.x;
	mov.u32 	%r53, %ntid.x;
	mov.u32 	%r54, %tid.x;
	mad.lo.s32 	%r1, %r52, %r53, %r54;
	mov.u32 	%r55, %ctaid.y;
	mov.u32 	%r56, %ntid.y;
	mov.u32 	%r57, %tid.y;
	mad.lo.s32 	%r58, %r55, %r56, %r57;
	setp.ge.s32 	%p1, %r1, %r49;
	setp.ge.s32 	%p2, %r58, %r51;
	or.pred  	%p3, %p1, %p2;
	@%p3 bra 	$L__BB2_32;
	shr.u32 	%r59, %r50, 31;
	add.s32 	%r60, %r50, %r59;
	shr.s32 	%r3, %r60, 1;
	setp.lt.s32 	%p4, %r47, 1;
	@%p4 bra 	$L__BB2_32;
	mul.lo.s32 	%r4, %r49, %r51;
	mad.lo.s32 	%r5, %r49, %r58, %r1;
	neg.s32 	%r6, %r3;
	setp.gt.s32 	%p5, %r50, -2;
	add.s32 	%r7, %r49, -1;
	@%p5 bra 	$L__BB2_14;
	and.b32  	%r8, %r47, 7;
	setp.lt.u32 	%p17, %r47, 8;
	mov.b32 	%r211, 0;
	@%p17 bra 	$L__BB2_6;
	and.b32  	%r211, %r47, 2147483640;
	neg.s32 	%r209, %r211;
	shl.b32 	%r11, %r4, 3;
	mul.wide.s32 	%rd82, %r4, 4;
	mov.u32 	%r208, %r5;
$L__BB2_5:
	.pragma "nounroll";
	mul.wide.s32 	%rd77, %r208, 4;
	add.s64 	%rd78, %rd4, %rd77;
	ld.global.nc.f32 	%f117, [%rd78];
	add.s64 	%rd79, %rd3, %rd77;
	st.global.f32 	[%rd79], %f117;
	add.s64 	%rd80, %rd2, %rd77;
	st.global.f32 	[%rd80], %f117;
	sub.f32 	%f118, %f117, %f117;
	add.s64 	%rd81, %rd1, %rd77;
	st.global.f32 	[%rd81], %f118;
	add.s64 	%rd83, %rd78, %rd82;
	ld.global.nc.f32 	%f119, [%rd83];
	add.s64 	%rd84, %rd79, %rd82;
	st.global.f32 	[%rd84], %f119;
	add.s64 	%rd85, %rd80, %rd82;
	st.global.f32 	[%rd85], %f119;
	sub.f32 	%f120, %f119, %f119;
	add.s64 	%rd86, %rd81, %rd82;
	st.global.f32 	[%rd86], %f120;
	add.s64 	%rd87, %rd83, %rd82;
	ld.global.nc.f32 	%f121, [%rd87];
	add.s64 	%rd88, %rd84, %rd82;
	st.global.f32 	[%rd88], %f121;
	add.s64 	%rd89, %rd85, %rd82;
	st.global.f32 	[%rd89], %f121;
	sub.f32 	%f122, %f121, %f121;
	add.s64 	%rd90, %rd86, %rd82;
	st.global.f32 	[%rd90], %f122;
	add.s64 	%rd91, %rd87, %rd82;
	ld.global.nc.f32 	%f123, [%rd91];
	add.s64 	%rd92, %rd88, %rd82;
	st.global.f32 	[%rd92], %f123;
	add.s64 	%rd93, %rd89, %rd82;
	st.global.f32 	[%rd93], %f123;
	sub.f32 	%f124, %f123, %f123;
	add.s64 	%rd94, %rd90, %rd82;
	st.global.f32 	[%rd94], %f124;
	add.s64 	%rd95, %rd91, %rd82;
	ld.global.nc.f32 	%f125, [%rd95];
	add.s64 	%rd96, %rd92, %rd82;
	st.global.f32 	[%rd96], %f125;
	add.s64 	%rd97, %rd93, %rd82;
	st.global.f32 	[%rd97], %f125;
	sub.f32 	%f126, %f125, %f125;
	add.s64 	%rd98, %rd94, %rd82;
	st.global.f32 	[%rd98], %f126;
	add.s64 	%rd99, %rd95, %rd82;
	ld.global.nc.f32 	%f127, [%rd99];
	add.s64 	%rd100, %rd96, %rd82;
	st.global.f32 	[%rd100], %f127;
	add.s64 	%rd101, %rd97, %rd82;
	st.global.f32 	[%rd101], %f127;
	sub.f32 	%f128, %f127, %f127;
	add.s64 	%rd102, %rd98, %rd82;
	st.global.f32 	[%rd102], %f128;
	add.s64 	%rd103, %rd99, %rd82;
	ld.global.nc.f32 	%f129, [%rd103];
	add.s64 	%rd104, %rd100, %rd82;
	st.global.f32 	[%rd104], %f129;
	add.s64 	%rd105, %rd101, %rd82;
	st.global.f32 	[%rd105], %f129;
	sub.f32 	%f130, %f129, %f129;
	add.s64 	%rd106, %rd102, %rd82;
	st.global.f32 	[%rd106], %f130;
	add.s64 	%rd107, %rd103, %rd82;
	ld.global.nc.f32 	%f131, [%rd107];
	add.s64 	%rd108, %rd104, %rd82;
	st.global.f32 	[%rd108], %f131;
	add.s64 	%rd109, %rd105, %rd82;
	st.global.f32 	[%rd109], %f131;
	sub.f32 	%f132, %f131, %f131;
	add.s64 	%rd110, %rd106, %rd82;
	st.global.f32 	[%rd110], %f132;
	add.s32 	%r209, %r209, 8;
	add.s32 	%r208, %r208, %r11;
	setp.ne.s32 	%p18, %r209, 0;
	@%p18 bra 	$L__BB2_5;
$L__BB2_6:
	setp.eq.s32 	%p19, %r8, 0;
	@%p19 bra 	$L__BB2_32;
	and.b32  	%r17, %r47, 3;
	setp.lt.u32 	%p20, %r8, 4;
	@%p20 bra 	$L__BB2_9;
	mad.lo.s32 	%r204, %r4, %r211, %r5;
	mul.wide.s32 	%rd111, %r204, 4;
	add.s64 	%rd112, %rd4, %rd111;
	ld.global.nc.f32 	%f133, [%rd112];
	add.s64 	%rd113, %rd3, %rd111;
	st.global.f32 	[%rd113], %f133;
	add.s64 	%rd114, %rd2, %rd111;
	st.global.f32 	[%rd114], %f133;
	sub.f32 	%f134, %f133, %f133;
	add.s64 	%rd115, %rd1, %rd111;
	st.global.f32 	[%rd115], %f134;
	mul.wide.s32 	%rd116, %r4, 4;
	add.s64 	%rd117, %rd112, %rd116;
	ld.global.nc.f32 	%f135, [%rd117];
	add.s64 	%rd118, %rd113, %rd116;
	st.global.f32 	[%rd118], %f135;
	add.s64 	%rd119, %rd114, %rd116;
	st.global.f32 	[%rd119], %f135;
	sub.f32 	%f136, %f135, %f135;
	add.s64 	%rd120, %rd115, %rd116;
	st.global.f32 	[%rd120], %f136;
	add.s64 	%rd121, %rd117, %rd116;
	ld.global.nc.f32 	%f137, [%rd121];
	add.s64 	%rd122, %rd118, %rd116;
	st.global.f32 	[%rd122], %f137;
	add.s64 	%rd123, %rd119, %rd116;
	st.global.f32 	[%rd123], %f137;
	sub.f32 	%f138, %f137, %f137;
	add.s64 	%rd124, %rd120, %rd116;
	st.global.f32 	[%rd124], %f138;
	add.s64 	%rd125, %rd121, %rd116;
	ld.global.nc.f32 	%f139, [%rd125];
	add.s64 	%rd126, %rd122, %rd116;
	st.global.f32 	[%rd126], %f139;
	add.s64 	%rd127, %rd123, %rd116;
	st.global.f32 	[%rd127], %f139;
	sub.f32 	%f140, %f139, %f139;
	add.s64 	%rd128, %rd124, %rd116;
	st.global.f32 	[%rd128], %f140;
	add.s32 	%r211, %r211, 4;
$L__BB2_9:
	setp.eq.s32 	%p21, %r17, 0;
	@%p21 bra 	$L__BB2_32;
	setp.eq.s32 	%p22, %r17, 1;
	@%p22 bra 	$L__BB2_12;
	mad.lo.s32 	%r205, %r4, %r211, %r5;
	mul.wide.s32 	%rd129, %r205, 4;
	add.s64 	%rd130, %rd4, %rd129;
	ld.global.nc.f32 	%f141, [%rd130];
	add.s64 	%rd131, %rd3, %rd129;
	st.global.f32 	[%rd131], %f141;
	add.s64 	%rd132, %rd2, %rd129;
	st.global.f32 	[%rd132], %f141;
	sub.f32 	%f142, %f141, %f141;
	add.s64 	%rd133, %rd1, %rd129;
	st.global.f32 	[%rd133], %f142;
	mul.wide.s32 	%rd134, %r4, 4;
	add.s64 	%rd135, %rd130, %rd134;
	ld.global.nc.f32 	%f143, [%rd135];
	add.s64 	%rd136, %rd131, %rd134;
	st.global.f32 	[%rd136], %f143;
	add.s64 	%rd137, %rd132, %rd134;
	st.global.f32 	[%rd137], %f143;
	sub.f32 	%f144, %f143, %f143;
	add.s64 	%rd138, %rd133, %rd134;
	st.global.f32 	[%rd138], %f144;
	add.s32 	%r211, %r211, 2;
$L__BB2_12:
	and.b32  	%r206, %r47, 1;
	setp.eq.b32 	%p23, %r206, 1;
	not.pred 	%p24, %p23;
	@%p24 bra 	$L__BB2_32;
	mad.lo.s32 	%r207, %r4, %r211, %r5;
	mul.wide.s32 	%rd139, %r207, 4;
	add.s64 	%rd140, %rd4, %rd139;
	ld.global.nc.f32 	%f145, [%rd140];
	add.s64 	%rd141, %rd3, %rd139;
	st.global.f32 	[%rd141], %f145;
	add.s64 	%rd142, %rd2, %rd139;
	st.global.f32 	[%rd142], %f145;
	sub.f32 	%f146, %f145, %f145;
	add.s64 	%rd143, %rd1, %rd139;
	st.global.f32 	[%rd143], %f146;
	bra.uni 	$L__BB2_32;
$L__BB2_14:
	abs.s32 	%r22, %r3;
	add.s32 	%r23, %r3, %r22;
	sub.s32 	%r24, 7, %r3;
	sub.s32 	%r25, %r1, %r3;
	mov.b32 	%r213, 0;
$L__BB2_15:
	mad.lo.s32 	%r62, %r4, %r213, %r5;
	mul.wide.s32 	%rd9, %r62, 4;
	add.s64 	%rd10, %rd4, %rd9;
	ld.global.nc.f32 	%f164, [%rd10];
	mov.u32 	%r214, %r6;
	mov.f32 	%f163, %f164;
$L__BB2_16:
	mov.u32 	%r27, %r214;
	setp.lt.u32 	%p6, %r23, 15;
	add.s32 	%r63, %r27, %r58;
	max.s32 	%r64, %r63, 0;
	add.s32 	%r65, %r51, -1;
	min.s32 	%r66, %r64, %r65;
	mul.lo.s32 	%r67, %r4, %r213;
	mad.lo.s32 	%r28, %r66, %r49, %r67;
	mov.u32 	%r219, %r6;
	@%p6 bra 	$L__BB2_20;
	add.s32 	%r68, %r23, 1;
	and.b32  	%r69, %r68, -16;
	neg.s32 	%r216, %r69;
	mov.u32 	%r215, %r25;
	mov.u32 	%r217, %r24;
$L__BB2_18:
	.pragma "nounroll";
	max.s32 	%r70, %r215, 0;
	min.s32 	%r71, %r70, %r7;
	add.s32 	%r72, %r28, %r71;
	mul.wide.s32 	%rd11, %r72, 4;
	add.s64 	%rd12, %rd4, %rd11;
	ld.global.nc.f32 	%f33, [%rd12];
	min.f32 	%f34, %f163, %f33;
	max.f32 	%f35, %f164, %f33;
	add.s32 	%r73, %r215, 1;
	max.s32 	%r74, %r73, 0;
	min.s32 	%r75, %r74, %r7;
	add.s32 	%r76, %r28, %r75;
	mul.wide.s32 	%rd13, %r76, 4;
	add.s64 	%rd14, %rd4, %rd13;
	ld.global.nc.f32 	%f36, [%rd14];
	min.f32 	%f37, %f34, %f36;
	max.f32 	%f38, %f35, %f36;
	add.s32 	%r77, %r215, 2;
	max.s32 	%r78, %r77, 0;
	min.s32 	%r79, %r78, %r7;
	add.s32 	%r80, %r28, %r79;
	mul.wide.s32 	%rd15, %r80, 4;
	add.s64 	%rd16, %rd4, %rd15;
	ld.global.nc.f32 	%f39, [%rd16];
	min.f32 	%f40, %f37, %f39;
	max.f32 	%f41, %f38, %f39;
	add.s32 	%r81, %r215, 3;
	max.s32 	%r82, %r81, 0;
	min.s32 	%r83, %r82, %r7;
	add.s32 	%r84, %r28, %r83;
	mul.wide.s32 	%rd17, %r84, 4;
	add.s64 	%rd18, %rd4, %rd17;
	ld.global.nc.f32 	%f42, [%rd18];
	min.f32 	%f43, %f40, %f42;
	max.f32 	%f44, %f41, %f42;
	add.s32 	%r85, %r215, 4;
	max.s32 	%r86, %r85, 0;
	min.s32 	%r87, %r86, %r7;
	add.s32 	%r88, %r28, %r87;
	mul.wide.s32 	%rd19, %r88, 4;
	add.s64 	%rd20, %rd4, %rd19;
	ld.global.nc.f32 	%f45, [%rd20];
	min.f32 	%f46, %f43, %f45;
	max.f32 	%f47, %f44, %f45;
	add.s32 	%r89, %r215, 5;
	max.s32 	%r90, %r89, 0;
	min.s32 	%r91, %r90, %r7;
	add.s32 	%r92, %r28, %r91;
	mul.wide.s32 	%rd21, %r92, 4;
	add.s64 	%rd22, %rd4, %rd21;
	ld.global.nc.f32 	%f48, [%rd22];
	min.f32 	%f49, %f46, %f48;
	max.f32 	%f50, %f47, %f48;
	add.s32 	%r93, %r215, 6;
	max.s32 	%r94, %r93, 0;
	min.s32 	%r95, %r94, %r7;
	add.s32 	%r96, %r28, %r95;
	mul.wide.s32 	%rd23, %r96, 4;
	add.s64 	%rd24, %rd4, %rd23;
	ld.global.nc.f32 	%f51, [%rd24];
	min.f32 	%f52, %f49, %f51;
	max.f32 	%f53, %f50, %f51;
	add.s32 	%r97, %r215, 7;
	max.s32 	%r98, %r97, 0;
	min.s32 	%r99, %r98, %r7;
	add.s32 	%r100, %r28, %r99;
	mul.wide.s32 	%rd25, %r100, 4;
	add.s64 	%rd26, %rd4, %rd25;
	ld.global.nc.f32 	%f54, [%rd26];
	min.f32 	%f55, %f52, %f54;
	max.f32 	%f56, %f53, %f54;
	add.s32 	%r101, %r215, 8;
	max.s32 	%r102, %r101, 0;
	min.s32 	%r103, %r102, %r7;
	add.s32 	%r104, %r28, %r103;
	mul.wide.s32 	%rd27, %r104, 4;
	add.s64 	%rd28, %rd4, %rd27;
	ld.global.nc.f32 	%f57, [%rd28];
	min.f32 	%f58, %f55, %f57;
	max.f32 	%f59, %f56, %f57;
	add.s32 	%r105, %r215, 9;
	max.s32 	%r106, %r105, 0;
	min.s32 	%r107, %r106, %r7;
	add.s32 	%r108, %r28, %r107;
	mul.wide.s32 	%rd29, %r108, 4;
	add.s64 	%rd30, %rd4, %rd29;
	ld.global.nc.f32 	%f60, [%rd30];
	min.f32 	%f61, %f58, %f60;
	max.f32 	%f62, %f59, %f60;
	add.s32 	%r109, %r215, 10;
	max.s32 	%r110, %r109, 0;
	min.s32 	%r111, %r110, %r7;
	add.s32 	%r112, %r28, %r111;
	mul.wide.s32 	%rd31, %r112, 4;
	add.s64 	%rd32, %rd4, %rd31;
	ld.global.nc.f32 	%f63, [%rd32];
	min.f32 	%f64, %f61, %f63;
	max.f32 	%f65, %f62, %f63;
	add.s32 	%r113, %r215, 11;
	max.s32 	%r114, %r113, 0;
	min.s32 	%r115, %r114, %r7;
	add.s32 	%r116, %r28, %r115;
	mul.wide.s32 	%rd33, %r116, 4;
	add.s64 	%rd34, %rd4, %rd33;
	ld.global.nc.f32 	%f66, [%rd34];
	min.f32 	%f67, %f64, %f66;
	max.f32 	%f68, %f65, %f66;
	add.s32 	%r117, %r215, 12;
	max.s32 	%r118, %r117, 0;
	min.s32 	%r119, %r118, %r7;
	add.s32 	%r120, %r28, %r119;
	mul.wide.s32 	%rd35, %r120, 4;
	add.s64 	%rd36, %rd4, %rd35;
	ld.global.nc.f32 	%f69, [%rd36];
	min.f32 	%f70, %f67, %f69;
	max.f32 	%f71, %f68, %f69;
	add.s32 	%r121, %r215, 13;
	max.s32 	%r122, %r121, 0;
	min.s32 	%r123, %r122, %r7;
	add.s32 	%r124, %r28, %r123;
	mul.wide.s32 	%rd37, %r124, 4;
	add.s64 	%rd38, %rd4, %rd37;
	ld.global.nc.f32 	%f72, [%rd38];
	min.f32 	%f73, %f70, %f72;
	max.f32 	%f74, %f71, %f72;
	add.s32 	%r125, %r215, 14;
	max.s32 	%r126, %r125, 0;
	min.s32 	%r127, %r126, %r7;
	add.s32 	%r128, %r28, %r127;
	mul.wide.s32 	%rd39, %r128, 4;
	add.s64 	%rd40, %rd4, %rd39;
	ld.global.nc.f32 	%f75, [%rd40];
	min.f32 	%f76, %f73, %f75;
	max.f32 	%f77, %f74, %f75;
	add.s32 	%r129, %r215, 15;
	max.s32 	%r130, %r129, 0;
	min.s32 	%r131, %r130, %r7;
	add.s32 	%r132, %r28, %r131;
	mul.wide.s32 	%rd41, %r132, 4;
	add.s64 	%rd42, %rd4, %rd41;
	ld.global.nc.f32 	%f78, [%rd42];
	min.f32 	%f163, %f76, %f78;
	max.f32 	%f164, %f77, %f78;
	add.s32 	%r217, %r217, 16;
	add.s32 	%r216, %r216, 16;
	add.s32 	%r215, %r215, 16;
	setp.ne.s32 	%p7, %r216, 0;
	@%p7 bra 	$L__BB2_18;
	add.s32 	%r219, %r217, -7;
$L__BB2_20:
	add.s32 	%r133, %r23, 1;
	and.b32  	%r38, %r133, 15;
	setp.eq.s32 	%p8, %r38, 0;
	@%p8 bra 	$L__BB2_30;
	add.s32 	%r134, %r38, -1;
	setp.lt.u32 	%p9, %r134, 7;
	@%p9 bra 	$L__BB2_23;
	add.s32 	%r135, %r219, %r1;
	max.s32 	%r136, %r135, 0;
	min.s32 	%r137, %r136, %r7;
	add.s32 	%r138, %r28, %r137;
	mul.wide.s32 	%rd43, %r138, 4;
	add.s64 	%rd44, %rd4, %rd43;
	ld.global.nc.f32 	%f80, [%rd44];
	min.f32 	%f81, %f163, %f80;
	max.f32 	%f82, %f164, %f80;
	add.s32 	%r139, %r135, 1;
	max.s32 	%r140, %r139, 0;
	min.s32 	%r141, %r140, %r7;
	add.s32 	%r142, %r28, %r141;
	mul.wide.s32 	%rd45, %r142, 4;
	add.s64 	%rd46, %rd4, %rd45;
	ld.global.nc.f32 	%f83, [%rd46];
	min.f32 	%f84, %f81, %f83;
	max.f32 	%f85, %f82, %f83;
	add.s32 	%r143, %r135, 2;
	max.s32 	%r144, %r143, 0;
	min.s32 	%r145, %r144, %r7;
	add.s32 	%r146, %r28, %r145;
	mul.wide.s32 	%rd47, %r146, 4;
	add.s64 	%rd48, %rd4, %rd47;
	ld.global.nc.f32 	%f86, [%rd48];
	min.f32 	%f87, %f84, %f86;
	max.f32 	%f88, %f85, %f86;
	add.s32 	%r147, %r135, 3;
	max.s32 	%r148, %r147, 0;
	min.s32 	%r149, %r148, %r7;
	add.s32 	%r150, %r28, %r149;
	mul.wide.s32 	%rd49, %r150, 4;
	add.s64 	%rd50, %rd4, %rd49;
	ld.global.nc.f32 	%f89, [%rd50];
	min.f32 	%f90, %f87, %f89;
	max.f32 	%f91, %f88, %f89;
	add.s32 	%r151, %r135, 4;
	max.s32 	%r152, %r151, 0;
	min.s32 	%r153, %r152, %r7;
	add.s32 	%r154, %r28, %r153;
	mul.wide.s32 	%rd51, %r154, 4;
	add.s64 	%rd52, %rd4, %rd51;
	ld.global.nc.f32 	%f92, [%rd52];
	min.f32 	%f93, %f90, %f92;
	max.f32 	%f94, %f91, %f92;
	add.s32 	%r155, %r135, 5;
	max.s32 	%r156, %r155, 0;
	min.s32 	%r157, %r156, %r7;
	add.s32 	%r158, %r28, %r157;
	mul.wide.s32 	%rd53, %r158, 4;
	add.s64 	%rd54, %rd4, %rd53;
	ld.global.nc.f32 	%f95, [%rd54];
	min.f32 	%f96, %f93, %f95;
	max.f32 	%f97, %f94, %f95;
	add.s32 	%r159, %r135, 6;
	max.s32 	%r160, %r159, 0;
	min.s32 	%r161, %r160, %r7;
	add.s32 	%r162, %r28, %r161;
	mul.wide.s32 	%rd55, %r162, 4;
	add.s64 	%rd56, %rd4, %rd55;
	ld.global.nc.f32 	%f98, [%rd56];
	min.f32 	%f99, %f96, %f98;
	max.f32 	%f100, %f97, %f98;
	add.s32 	%r163, %r135, 7;
	max.s32 	%r164, %r163, 0;
	min.s32 	%r165, %r164, %r7;
	add.s32 	%r166, %r28, %r165;
	mul.wide.s32 	%rd57, %r166, 4;
	add.s64 	%rd58, %rd4, %rd57;
	ld.global.nc.f32 	%f101, [%rd58];
	min.f32 	%f163, %f99, %f101;
	max.f32 	%f164, %f100, %f101;
	add.s32 	%r219, %r219, 8;
$L__BB2_23:
	add.s32 	%r167, %r23, 1;
	and.b32  	%r41, %r167, 7;
	setp.eq.s32 	%p10, %r41, 0;
	@%p10 bra 	$L__BB2_30;
	add.s32 	%r168, %r41, -1;
	setp.lt.u32 	%p11, %r168, 3;
	@%p11 bra 	$L__BB2_26;
	add.s32 	%r169, %r219, %r1;
	max.s32 	%r170, %r169, 0;
	min.s32 	%r171, %r170, %r7;
	add.s32 	%r172, %r28, %r171;
	mul.wide.s32 	%rd59, %r172, 4;
	add.s64 	%rd60, %rd4, %rd59;
	ld.global.nc.f32 	%f103, [%rd60];
	min.f32 	%f104, %f163, %f103;
	max.f32 	%f105, %f164, %f103;
	add.s32 	%r173, %r169, 1;
	max.s32 	%r174, %r173, 0;
	min.s32 	%r175, %r174, %r7;
	add.s32 	%r176, %r28, %r175;
	mul.wide.s32 	%rd61, %r176, 4;
	add.s64 	%rd62, %rd4, %rd61;
	ld.global.nc.f32 	%f106, [%rd62];
	min.f32 	%f107, %f104, %f106;
	max.f32 	%f108, %f105, %f106;
	add.s32 	%r177, %r169, 2;
	max.s32 	%r178, %r177, 0;
	min.s32 	%r179, %r178, %r7;
	add.s32 	%r180, %r28, %r179;
	mul.wide.s32 	%rd63, %r180, 4;
	add.s64 	%rd64, %rd4, %rd63;
	ld.global.nc.f32 	%f109, [%rd64];
	min.f32 	%f110, %f107, %f109;
	max.f32 	%f111, %f108, %f109;
	add.s32 	%r181, %r169, 3;
	max.s32 	%r182, %r181, 0;
	min.s32 	%r183, %r182, %r7;
	add.s32 	%r184, %r28, %r183;
	mul.wide.s32 	%rd65, %r184, 4;
	add.s64 	%rd66, %rd4, %rd65;
	ld.global.nc.f32 	%f112, [%rd66];
	min.f32 	%f163, %f110, %f112;
	max.f32 	%f164, %f111, %f112;
	add.s32 	%r219, %r219, 4;
$L__BB2_26:
	add.s32 	%r185, %r23, 1;
	and.b32  	%r186, %r185, 3;
	setp.eq.s32 	%p12, %r186, 0;
	@%p12 bra 	$L__BB2_30;
	setp.eq.s32 	%p13, %r186, 1;
	add.s32 	%r44, %r219, %r1;
	max.s32 	%r189, %r44, 0;
	min.s32 	%r190, %r189, %r7;
	add.s32 	%r191, %r28, %r190;
	mul.wide.s32 	%rd67, %r191, 4;
	add.s64 	%rd68, %rd4, %rd67;
	ld.global.nc.f32 	%f113, [%rd68];
	min.f32 	%f163, %f163, %f113;
	max.f32 	%f164, %f164, %f113;
	@%p13 bra 	$L__BB2_30;
	add.s32 	%r192, %r23, 1;
	and.b32  	%r193, %r192, 3;
	setp.eq.s32 	%p14, %r193, 2;
	add.s32 	%r194, %r44, 1;
	max.s32 	%r195, %r194, 0;
	min.s32 	%r196, %r195, %r7;
	add.s32 	%r197, %r28, %r196;
	mul.wide.s32 	%rd69, %r197, 4;
	add.s64 	%rd70, %rd4, %rd69;
	ld.global.nc.f32 	%f114, [%rd70];
	min.f32 	%f163, %f163, %f114;
	max.f32 	%f164, %f164, %f114;
	@%p14 bra 	$L__BB2_30;
	add.s32 	%r198, %r44, 2;
	max.s32 	%r199, %r198, 0;
	min.s32 	%r200, %r199, %r7;
	add.s32 	%r201, %r28, %r200;
	mul.wide.s32 	%rd71, %r201, 4;
	add.s64 	%rd72, %rd4, %rd71;
	ld.global.nc.f32 	%f115, [%rd72];
	min.f32 	%f163, %f163, %f115;
	max.f32 	%f164, %f164, %f115;
$L__BB2_30:
	add.s32 	%r214, %r27, 1;
	setp.ne.s32 	%p15, %r27, %r22;
	@%p15 bra 	$L__BB2_16;
	mad.lo.s32 	%r202, %r4, %r213, %r5;
	mul.wide.s32 	%rd73, %r202, 4;
	add.s64 	%rd74, %rd3, %rd73;
	st.global.f32 	[%rd74], %f163;
	add.s64 	%rd75, %rd2, %rd73;
	st.global.f32 	[%rd75], %f164;
	sub.f32 	%f116, %f164, %f163;
	add.s64 	%rd76, %rd1, %rd73;
	st.global.f32 	[%rd76], %f116;
	add.s32 	%r213, %r213, 1;
	setp.ne.s32 	%p16, %r213, %r47;
	@%p16 bra 	$L__BB2_15;
$L__BB2_32:
	ret;

}
	// .globl	_Z28fused_conv_activation_kernelPKfPfS0_iiiii
.visible .entry _Z28fused_conv_activation_kernelPKfPfS0_iiiii(
	.param .u64 .ptr .align 1 _Z28fused_conv_activation_kernelPKfPfS0_iiiii_param_0,
	.param .u64 .ptr .align 1 _Z28fused_conv_activation_kernelPKfPfS0_iiiii_param_1,
	.param .u64 .ptr .align 1 _Z28fused_conv_activation_kernelPKfPfS0_iiiii_param_2,
	.param .u32 _Z28fused_conv_activation_kernelPKfPfS0_iiiii_param_3,
	.param .u32 _Z28fused_conv_activation_kernelPKfPfS0_iiiii_param_4,
	.param .u32 _Z28fused_conv_activation_kernelPKfPfS0_iiiii_param_5,
	.param .u32 _Z28fused_conv_activation_kernelPKfPfS0_iiiii_param_6,
	.param .u32 _Z28fused_conv_activation_kernelPKfPfS0_iiiii_param_7
)
{
	.reg .pred 	%p<21>;
	.reg .b32 	%r<114>;
	.reg .b32 	%f<138>;
	.reg .b64 	%rd<23>;

	ld.param.u64 	%rd6, [_Z28fused_conv_activation_kernelPKfPfS0_iiiii_param_0];
	ld.param.u64 	%rd5, [_Z28fused_conv_activation_kernelPKfPfS0_iiiii_param_1];
	ld.param.u64 	%rd7, [_Z28fused_conv_activation_kernelPKfPfS0_iiiii_param_2];
	ld.param.u32 	%r50, [_Z28fused_conv_activation_kernelPKfPfS0_iiiii_param_3];
	ld.param.u32 	%r55, [_Z28fused_conv_activation_kernelPKfPfS0_iiiii_param_4];
	ld.param.u32 	%r52, [_Z28fused_conv_activation_kernelPKfPfS0_iiiii_param_5];
	ld.param.u32 	%r53, [_Z28fused_conv_activation_kernelPKfPfS0_iiiii_param_6];
	ld.param.u32 	%r54, [_Z28fused_conv_activation_kernelPKfPfS0_iiiii_param_7];
	cvta.to.global.u64 	%rd1, %rd7;
	cvta.to.global.u64 	%rd2, %rd6;
	mov.u32 	%r56, %ctaid.x;
	mov.u32 	%r1, %ntid.x;
	mul.lo.s32 	%r2, %r56, %r1;
	mov.u32 	%r3, %tid.x;
	add.s32 	%r4, %r2, %r3;
	mov.u32 	%r57, %ctaid.y;
	mov.u32 	%r58, %ntid.y;
	mov.u32 	%r5, %tid.y;
	mad.lo.s32 	%r59, %r57, %r58, %r5;
	setp.ge.s32 	%p1, %r4, %r52;
	setp.ge.s32 	%p2, %r59, %r55;
	or.pred  	%p3, %p1, %p2;
	@%p3 bra 	$L__BB3_28;
	shr.u32 	%r60, %r53, 31;
	add.s32 	%r61, %r53, %r60;
	shr.s32 	%r7, %r61, 1;
	and.b32  	%r62, %r61, -2;
	add.s32 	%r8, %r62, %r1;
	add.s32 	%r9, %r7, %r3;
	setp.lt.s32 	%p4, %r50, 1;
	@%p4 bra 	$L__BB3_28;
	add.s32 	%r64, %r7, %r5;
	mul.lo.s32 	%r65, %r8, %r64;
	add.s32 	%r66, %r65, %r9;
	shl.b32 	%r67, %r66, 2;
	mov.u32 	%r68, shared_tile;
	add.s32 	%r10, %r68, %r67;
	sub.s32 	%r69, %r4, %r7;
	max.s32 	%r11, %r69, 0;
	add.s32 	%r70, %r65, %r3;
	shl.b32 	%r71, %r70, 2;
	add.s32 	%r12, %r68, %r71;
	sub.s32 	%r13, %r1, %r7;
	add.s32 	%r72, %r52, -1;
	add.s32 	%r73, %r9, %r2;
	min.s32 	%r14, %r72, %r73;
	shl.b32 	%r74, %r7, 2;
	add.s32 	%r15, %r10, %r74;
	neg.s32 	%r16, %r7;
	abs.s32 	%r17, %r7;
	add.s32 	%r18, %r7, %r17;
	add.s32 	%r75, %r18, 1;
	and.b32  	%r19, %r75, 15;
	and.b32  	%r20, %r75, 7;
	add.s32 	%r21, %r20, -1;
	and.b32  	%r22, %r75, 3;
	max.s32 	%r76, %r7, %r16;
	add.s32 	%r77, %r7, %r76;
	add.s32 	%r78, %r77, 1;
	and.b32  	%r79, %r78, -16;
	neg.s32 	%r23, %r79;
	shl.b32 	%r80, %r3, 2;
	add.s32 	%r81, %r80, %r68;
	add.s32 	%r24, %r81, 32;
	cvta.to.global.u64 	%rd3, %rd5;
	mov.b32 	%r105, 0;
$L__BB3_3:
	setp.ge.s32 	%p5, %r3, %r7;
	mad.lo.s32 	%r82, %r105, %r55, %r59;
	mul.lo.s32 	%r26, %r82, %r52;
	add.s32 	%r27, %r26, %r4;
	mul.wide.s32 	%rd8, %r27, 4;
	add.s64 	%rd9, %rd2, %rd8;
	ld.global.nc.f32 	%f20, [%rd9];
	st.shared.f32 	[%r10], %f20;
	@%p5 bra 	$L__BB3_5;
	add.s32 	%r83, %r26, %r11;
	mul.wide.s32 	%rd10, %r83, 4;
	add.s64 	%rd11, %rd2, %rd10;
	ld.global.nc.f32 	%f21, [%rd11];
	st.shared.f32 	[%r12], %f21;
$L__BB3_5:
	setp.lt.u32 	%p6, %r3, %r13;
	@%p6 bra 	$L__BB3_7;
	add.s32 	%r84, %r26, %r14;
	mul.wide.s32 	%rd12, %r84, 4;
	add.s64 	%rd13, %rd2, %rd12;
	ld.global.nc.f32 	%f22, [%rd13];
	st.shared.f32 	[%r15], %f22;
$L__BB3_7:
	setp.lt.s32 	%p7, %r53, -1;
	bar.sync 	0;
	mov.f32 	%f135, 0f00000000;
	@%p7 bra 	$L__BB3_23;
	mov.f32 	%f135, 0f00000000;
	mov.u32 	%r106, %r16;
$L__BB3_9:
	mov.u32 	%r28, %r106;
	setp.lt.u32 	%p8, %r18, 15;
	add.s32 	%r85, %r28, %r7;
	mul.lo.s32 	%r108, %r85, %r53;
	add.s32 	%r30, %r108, %r7;
	add.s32 	%r31, %r85, %r5;
	mad.lo.s32 	%r32, %r31, %r8, %r9;
	mov.u32 	%r111, %r16;
	@%p8 bra 	$L__BB3_12;
	mul.lo.s32 	%r86, %r8, %r31;
	shl.b32 	%r87, %r86, 2;
	add.s32 	%r107, %r24, %r87;
	mov.u32 	%r109, %r23;
	mov.u32 	%r111, %r16;
$L__BB3_11:
	.pragma "nounroll";
	mul.wide.s32 	%rd14, %r108, 4;
	add.s64 	%rd15, %rd1, %rd14;
	ld.global.nc.f32 	%f26, [%rd15];
	ld.shared.f32 	%f27, [%r107+-32];
	fma.rn.f32 	%f28, %f26, %f27, %f135;
	ld.global.nc.f32 	%f29, [%rd15+4];
	ld.shared.f32 	%f30, [%r107+-28];
	fma.rn.f32 	%f31, %f29, %f30, %f28;
	ld.global.nc.f32 	%f32, [%rd15+8];
	ld.shared.f32 	%f33, [%r107+-24];
	fma.rn.f32 	%f34, %f32, %f33, %f31;
	ld.global.nc.f32 	%f35, [%rd15+12];
	ld.shared.f32 	%f36, [%r107+-20];
	fma.rn.f32 	%f37, %f35, %f36, %f34;
	ld.global.nc.f32 	%f38, [%rd15+16];
	ld.shared.f32 	%f39, [%r107+-16];
	fma.rn.f32 	%f40, %f38, %f39, %f37;
	ld.global.nc.f32 	%f41, [%rd15+20];
	ld.shared.f32 	%f42, [%r107+-12];
	fma.rn.f32 	%f43, %f41, %f42, %f40;
	ld.global.nc.f32 	%f44, [%rd15+24];
	ld.shared.f32 	%f45, [%r107+-8];
	fma.rn.f32 	%f46, %f44, %f45, %f43;
	ld.global.nc.f32 	%f47, [%rd15+28];
	ld.shared.f32 	%f48, [%r107+-4];
	fma.rn.f32 	%f49, %f47, %f48, %f46;
	ld.global.nc.f32 	%f50, [%rd15+32];
	ld.shared.f32 	%f51, [%r107];
	fma.rn.f32 	%f52, %f50, %f51, %f49;
	ld.global.nc.f32 	%f53, [%rd15+36];
	ld.shared.f32 	%f54, [%r107+4];
	fma.rn.f32 	%f55, %f53, %f54, %f52;
	ld.global.nc.f32 	%f56, [%rd15+40];
	ld.shared.f32 	%f57, [%r107+8];
	fma.rn.f32 	%f58, %f56, %f57, %f55;
	ld.global.nc.f32 	%f59, [%rd15+44];
	ld.shared.f32 	%f60, [%r107+12];
	fma.rn.f32 	%f61, %f59, %f60, %f58;
	ld.global.nc.f32 	%f62, [%rd15+48];
	ld.shared.f32 	%f63, [%r107+16];
	fma.rn.f32 	%f64, %f62, %f63, %f61;
	ld.global.nc.f32 	%f65, [%rd15+52];
	ld.shared.f32 	%f66, [%r107+20];
	fma.rn.f32 	%f67, %f65, %f66, %f64;
	ld.global.nc.f32 	%f68, [%rd15+56];
	ld.shared.f32 	%f69, [%r107+24];
	fma.rn.f32 	%f70, %f68, %f69, %f67;
	ld.global.nc.f32 	%f71, [%rd15+60];
	ld.shared.f32 	%f72, [%r107+28];
	fma.rn.f32 	%f135, %f71, %f72, %f70;
	add.s32 	%r111, %r111, 16;
	add.s32 	%r109, %r109, 16;
	add.s32 	%r108, %r108, 16;
	add.s32 	%r107, %r107, 64;
	setp.ne.s32 	%p9, %r109, 0;
	@%p9 bra 	$L__BB3_11;
$L__BB3_12:
	setp.eq.s32 	%p10, %r19, 0;
	@%p10 bra 	$L__BB3_22;
	add.s32 	%r88, %r19, -1;
	setp.lt.u32 	%p11, %r88, 7;
	@%p11 bra 	$L__BB3_15;
	add.s32 	%r89, %r30, %r111;
	add.s32 	%r90, %r32, %r111;
	mul.wide.s32 	%rd16, %r89, 4;
	add.s64 	%rd17, %rd1, %rd16;
	ld.global.nc.f32 	%f74, [%rd17];
	shl.b32 	%r91, %r90, 2;
	mov.u32 	%r92, shared_tile;
	add.s32 	%r93, %r92, %r91;
	ld.shared.f32 	%f75, [%r93];
	fma.rn.f32 	%f76, %f74, %f75, %f135;
	ld.global.nc.f32 	%f77, [%rd17+4];
	ld.shared.f32 	%f78, [%r93+4];
	fma.rn.f32 	%f79, %f77, %f78, %f76;
	ld.global.nc.f32 	%f80, [%rd17+8];
	ld.shared.f32 	%f81, [%r93+8];
	fma.rn.f32 	%f82, %f80, %f81, %f79;
	ld.global.nc.f32 	%f83, [%rd17+12];
	ld.shared.f32 	%f84, [%r93+12];
	fma.rn.f32 	%f85, %f83, %f84, %f82;
	ld.global.nc.f32 	%f86, [%rd17+16];
	ld.shared.f32 	%f87, [%r93+16];
	fma.rn.f32 	%f88, %f86, %f87, %f85;
	ld.global.nc.f32 	%f89, [%rd17+20];
	ld.shared.f32 	%f90, [%r93+20];
	fma.rn.f32 	%f91, %f89, %f90, %f88;
	ld.global.nc.f32 	%f92, [%rd17+24];
	ld.shared.f32 	%f93, [%r93+24];
	fma.rn.f32 	%f94, %f92, %f93, %f91;
	ld.global.nc.f32 	%f95, [%rd17+28];
	ld.shared.f32 	%f96, [%r93+28];
	fma.rn.f32 	%f135, %f95, %f96, %f94;
	add.s32 	%r111, %r111, 8;
$L__BB3_15:
	setp.eq.s32 	%p12, %r20, 0;
	@%p12 bra 	$L__BB3_22;
	setp.lt.u32 	%p13, %r21, 3;
	@%p13 bra 	$L__BB3_18;
	add.s32 	%r94, %r30, %r111;
	add.s32 	%r95, %r32, %r111;
	mul.wide.s32 	%rd18, %r94, 4;
	add.s64 	%rd19, %rd1, %rd18;
	ld.global.nc.f32 	%f98, [%rd19];
	shl.b32 	%r96, %r95, 2;
	mov.u32 	%r97, shared_tile;
	add.s32 	%r98, %r97, %r96;
	ld.shared.f32 	%f99, [%r98];
	fma.rn.f32 	%f100, %f98, %f99, %f135;
	ld.global.nc.f32 	%f101, [%rd19+4];
	ld.shared.f32 	%f102, [%r98+4];
	fma.rn.f32 	%f103, %f101, %f102, %f100;
	ld.global.nc.f32 	%f104, [%rd19+8];
	ld.shared.f32 	%f105, [%r98+8];
	fma.rn.f32 	%f106, %f104, %f105, %f103;
	ld.global.nc.f32 	%f107, [%rd19+12];
	ld.shared.f32 	%f108, [%r98+12];
	fma.rn.f32 	%f135, %f107, %f108, %f106;
	add.s32 	%r111, %r111, 4;
$L__BB3_18:
	setp.eq.s32 	%p14, %r22, 0;
	@%p14 bra 	$L__BB3_22;
	setp.eq.s32 	%p15, %r22, 1;
	add.s32 	%r99, %r30, %r111;
	add.s32 	%r100, %r32, %r111;
	mul.wide.s32 	%rd20, %r99, 4;
	add.s64 	%rd4, %rd1, %rd20;
	ld.global.nc.f32 	%f109, [%rd4];
	shl.b32 	%r101, %r100, 2;
	mov.u32 	%r102, shared_tile;
	add.s32 	%r47, %r102, %r101;
	ld.shared.f32 	%f110, [%r47];
	fma.rn.f32 	%f135, %f109, %f110, %f135;
	@%p15 bra 	$L__BB3_22;
	setp.eq.s32 	%p16, %r22, 2;
	ld.global.nc.f32 	%f111, [%rd4+4];
	ld.shared.f32 	%f112, [%r47+4];
	fma.rn.f32 	%f135, %f111, %f112, %f135;
	@%p16 bra 	$L__BB3_22;
	ld.global.nc.f32 	%f113, [%rd4+8];
	ld.shared.f32 	%f114, [%r47+8];
	fma.rn.f32 	%f135, %f113, %f114, %f135;
$L__BB3_22:
	add.s32 	%r106, %r28, 1;
	setp.ne.s32 	%p17, %r28, %r17;
	@%p17 bra 	$L__BB3_9;
$L__BB3_23:
	setp.eq.s32 	%p18, %r54, 1;
	@%p18 bra 	$L__BB3_26;
	setp.ne.s32 	%p19, %r54, 0;
	@%p19 bra 	$L__BB3_27;
	max.f32 	%f135, %f135, 0f00000000;
	bra.uni 	$L__BB3_27;
$L__BB3_26:
	fma.rn.f32 	%f115, %f135, 0fBBBB989D, 0f3F000000;
	cvt.sat.f32.f32 	%f116, %f115;
	mov.f32 	%f117, 0f4B400001;
	mov.f32 	%f118, 0f437C0000;
	fma.rm.f32 	%f119, %f116, %f118, %f117;
	add.f32 	%f120, %f119, 0fCB40007F;
	neg.f32 	%f121, %f120;
	fma.rn.f32 	%f122, %f135, 0fBFB8AA3B, %f121;
	fma.rn.f32 	%f123, %f135, 0fB2A57060, %f122;
	mov.b32 	%r103, %f119;
	shl.b32 	%r104, %r103, 23;
	mov.b32 	%f124, %r104;
	ex2.approx.ftz.f32 	%f125, %f123;
	fma.rn.f32 	%f126, %f125, %f124, 0f3F800000;
	rcp.rn.f32 	%f135, %f126;
$L__BB3_27:
	mul.wide.s32 	%rd21, %r27, 4;
	add.s64 	%rd22, %rd3, %rd21;
	st.global.f32 	[%rd22], %f135;
	bar.sync 	0;
	add.s32 	%r105, %r105, 1;
	setp.ne.s32 	%p20, %r105, %r50;
	@%p20 bra 	$L__BB3_3;
$L__BB3_28:
	ret;

}


// ===== COMPILED SASS (sm_100) =====

	.target	sm_100

	.elftype	@"ET_EXEC"


//--------------------- .note.nv.tkinfo           --------------------------
	.section	.note.nv.tkinfo,"",@"SHT_NOTE"
	.sectionflags	@"SHF_NOTE_NV_TKINFO"
	.tkinfo
        /*0018*/ 	.word	0x00000002
        /*0030*/ 	.string	""
        /*0030*/ 	.string	"ptxas"
        /*0030*/ 	.string	"Cuda compilation tools, release 13.0, V13.0.88"
        /*0030*/ 	.string	"Build cuda_13.0.r13.0/compiler.36424714_0"
        /*0030*/ 	.string	"-arch sm_100 -m 64 "



//--------------------- .note.nv.cuinfo           --------------------------
	.section	.note.nv.cuinfo,"",@"SHT_NOTE"
	.sectionflags	@"SHF_NOTE_NV_CUINFO"
        /*0018*/ 	.short	0x0002
        /*001a*/ 	.short	0x0064
        /*001c*/ 	.short	0x0082
	.zero		2


//--------------------- .nv.info                  --------------------------
	.section	.nv.info,"",@"SHT_CUDA_INFO"
	.align	4


	//----- nvinfo : EIATTR_REGCOUNT
	.align		4
        /*0000*/ 	.byte	0x04, 0x2f
        /*0002*/ 	.short	(.L_1 - .L_0)
	.align		4
.L_0:
        /*0004*/ 	.word	index@(_Z33fused_blur_sobel_threshold_kernelPKfPhiiiff)
        /*0008*/ 	.word	0x00000020


	//----- nvinfo : EIATTR_FRAME_SIZE
	.align		4
.L_1:
        /*000c*/ 	.byte	0x04, 0x11
        /*000e*/ 	.short	(.L_3 - .L_2)
	.align		4
.L_2:
        /*0010*/ 	.word	index@($__internal_5_$__cuda_sm3x_div_rn_noftz_f32_slowpath)
        /*0014*/ 	.word	0x00000000


	//----- nvinfo : EIATTR_FRAME_SIZE
	.align		4
.L_3:
        /*0018*/ 	.byte	0x04, 0x11
        /*001a*/ 	.short	(.L_5 - .L_4)
	.align		4
.L_4:
        /*001c*/ 	.word	index@($__internal_4_$__cuda_sm20_sqrt_rn_f32_slowpath)
        /*0020*/ 	.word	0x00000000


	//----- nvinfo : EIATTR_FRAME_SIZE
	.align		4
.L_5:
        /*0024*/ 	.byte	0x04, 0x11
        /*0026*/ 	.short	(.L_7 - .L_6)
	.align		4
.L_6:
        /*0028*/ 	.word	index@($__internal_3_$__cuda_sm20_rcp_rn_f32_slowpath)
        /*002c*/ 	.word	0x00000000


	//----- nvinfo : EIATTR_FRAME_SIZE
	.align		4
.L_7:
        /*0030*/ 	.byte	0x04, 0x11
        /*0032*/ 	.short	(.L_9 - .L_8)
	.align		4
.L_8:
        /*0034*/ 	.word	index@(_Z33fused_blur_sobel_threshold_kernelPKfPhiiiff)
        /*0038*/ 	.word	0x00000000


	//----- nvinfo : EIATTR_REGCOUNT
	.align		4
.L_9:
        /*003c*/ 	.byte	0x04, 0x2f
        /*003e*/ 	.short	(.L_11 - .L_10)
	.align		4
.L_10:
        /*0040*/ 	.word	index@(_Z29fused_bilateral_histeq_kernelPKfPfPKiS0_iiiffii)
        /*0044*/ 	.word	0x00000020


	//----- nvinfo : EIATTR_FRAME_SIZE
	.align		4
.L_11:
        /*0048*/ 	.byte	0x04, 0x11
        /*004a*/ 	.short	(.L_13 - .L_12)
	.align		4
.L_12:
        /*004c*/ 	.word	index@($__internal_2_$__cuda_sm3x_div_rn_noftz_f32_slowpath)
        /*0050*/ 	.word	0x00000000


	//----- nvinfo : EIATTR_FRAME_SIZE
	.align		4
.L_13:
        /*0054*/ 	.byte	0x04, 0x11
        /*0056*/ 	.short	(.L_15 - .L_14)
	.align		4
.L_14:
        /*0058*/ 	.word	index@($__internal_1_$__cuda_sm20_rcp_rn_f32_slowpath)
        /*005c*/ 	.word	0x00000000


	//----- nvinfo : EIATTR_FRAME_SIZE
	.align		4
.L_15:
        /*0060*/ 	.byte	0x04, 0x11
        /*0062*/ 	.short	(.L_17 - .L_16)
	.align		4
.L_16:
        /*0064*/ 	.word	index@(_Z29fused_bilateral_histeq_kernelPKfPfPKiS0_iiiffii)
        /*0068*/ 	.word	0x00000000


	//----- nvinfo : EIATTR_REGCOUNT
	.align		4
.L_17:
        /*006c*/ 	.byte	0x04, 0x2f
        /*006e*/ 	.short	(.L_19 - .L_18)
	.align		4
.L_18:
        /*0070*/ 	.word	index@(_Z29fused_erosion_dilation_kernelPKfPfS1_S1_iiii)
        /*0074*/ 	.word	0x00000020


	//----- nvinfo : EIATTR_FRAME_SIZE
	.align		4
.L_19:
        /*0078*/ 	.byte	0x04, 0x11
        /*007a*/ 	.short	(.L_21 - .L_20)
	.align		4
.L_20:
        /*007c*/ 	.word	index@(_Z29fused_erosion_dilation_kernelPKfPfS1_S1_iiii)
        /*0080*/ 	.word	0x00000000


	//----- nvinfo : EIATTR_REGCOUNT
	.align		4
.L_21:
        /*0084*/ 	.byte	0x04, 0x2f
        /*0086*/ 	.short	(.L_23 - .L_22)
	.align		4
.L_22:
        /*0088*/ 	.word	index@(_Z28fused_conv_activation_kernelPKfPfS0_iiiii)
        /*008c*/ 	.word	0x00000020


	//----- nvinfo : EIATTR_FRAME_SIZE
	.align		4
.L_23:
        /*0090*/ 	.byte	0x04, 0x11
        /*0092*/ 	.short	(.L_25 - .L_24)
	.align		4
.L_24:
        /*0094*/ 	.word	index@($__internal_0_$__cuda_sm20_rcp_rn_f32_slowpath)
        /*0098*/ 	.word	0x00000000


	//----- nvinfo : EIATTR_FRAME_SIZE
	.align		4
.L_25:
        /*009c*/ 	.byte	0x04, 0x11
        /*009e*/ 	.short	(.L_27 - .L_26)
	.align		4
.L_26:
        /*00a0*/ 	.word	index@(_Z28fused_conv_activation_kernelPKfPfS0_iiiii)
        /*00a4*/ 	.word	0x00000000


	//----- nvinfo : EIATTR_MIN_STACK_SIZE
	.align		4
.L_27:
        /*00a8*/ 	.byte	0x04, 0x12
        /*00aa*/ 	.short	(.L_29 - .L_28)
	.align		4
.L_28:
        /*00ac*/ 	.word	index@(_Z28fused_conv_activation_kernelPKfPfS0_iiiii)
        /*00b0*/ 	.word	0x00000000


	//----- nvinfo : EIATTR_MIN_STACK_SIZE
	.align		4
.L_29:
        /*00b4*/ 	.byte	0x04, 0x12
        /*00b6*/ 	.short	(.L_31 - .L_30)
	.align		4
.L_30:
        /*00b8*/ 	.word	index@(_Z29fused_erosion_dilation_kernelPKfPfS1_S1_iiii)
        /*00bc*/ 	.word	0x00000000


	//----- nvinfo : EIATTR_MIN_STACK_SIZE
	.align		4
.L_31:
        /*00c0*/ 	.byte	0x04, 0x12
        /*00c2*/ 	.short	(.L_33 - .L_32)
	.align		4
.L_32:
        /*00c4*/ 	.word	index@(_Z29fused_bilateral_histeq_kernelPKfPfPKiS0_iiiffii)
        /*00c8*/ 	.word	0x00000000


	//----- nvinfo : EIATTR_MIN_STACK_SIZE
	.align		4
.L_33:
        /*00cc*/ 	.byte	0x04, 0x12
        /*00ce*/ 	.short	(.L_35 - .L_34)
	.align		4
.L_34:
        /*00d0*/ 	.word	index@(_Z33fused_blur_sobel_threshold_kernelPKfPhiiiff)
        /*00d4*/ 	.word	0x00000000
.L_35:


//--------------------- .nv.compat                --------------------------
	.section	.nv.compat,"",@"SHT_CUDA_COMPAT_INFO"
	.align	4
        /*0000*/ 	.byte	0x02, 0x09, 0x00, 0x00, 0x02, 0x02, 0x01, 0x00, 0x02, 0x05, 0x05, 0x00, 0x03, 0x07, 0x01, 0x01
        /*0010*/ 	.byte	0x02, 0x03, 0x00, 0x00, 0x02, 0x06, 0x01, 0x00, 0x04, 0x0b, 0x08, 0x00, 0x01, 0x00, 0x00, 0x00
        /*0020*/ 	.byte	0x00, 0x00, 0x00, 0x00


//--------------------- .nv.info._Z28fused_conv_activation_kernelPKfPfS0_iiiii --------------------------
	.section	.nv.info._Z28fused_conv_activation_kernelPKfPfS0_iiiii,"",@"SHT_CUDA_INFO"
	.sectionflags	@""
	.align	4


	//----- nvinfo : EIATTR_CUDA_API_VERSION
	.align		4
        /*0000*/ 	.byte	0x04, 0x37
        /*0002*/ 	.short	(.L_37 - .L_36)
.L_36:
        /*0004*/ 	.word	0x00000082


	//----- nvinfo : EIATTR_KPARAM_INFO
	.align		4
.L_37:
        /*0008*/ 	.byte	0x04, 0x17
        /*000a*/ 	.short	(.L_39 - .L_38)
.L_38:
        /*000c*/ 	.word	0x00000000
        /*0010*/ 	.short	0x0007
        /*0012*/ 	.short	0x0028
        /*0014*/ 	.byte	0x00, 0xf0, 0x11, 0x00


	//----- nvinfo : EIATTR_KPARAM_INFO
	.align		4
.L_39:
        /*0018*/ 	.byte	0x04, 0x17
        /*001a*/ 	.short	(.L_41 - .L_40)
.L_40:
        /*001c*/ 	.word	0x00000000
        /*0020*/ 	.short	0x0006
        /*0022*/ 	.short	0x0024
        /*0024*/ 	.byte	0x00, 0xf0, 0x11, 0x00


	//----- nvinfo : EIATTR_KPARAM_INFO
	.align		4
.L_41:
        /*0028*/ 	.byte	0x04, 0x17
        /*002a*/ 	.short	(.L_43 - .L_42)
.L_42:
        /*002c*/ 	.word	0x00000000
        /*0030*/ 	.short	0x0005
        /*0032*/ 	.short	0x0020
        /*0034*/ 	.byte	0x00, 0xf0, 0x11, 0x00


	//----- nvinfo : EIATTR_KPARAM_INFO
	.align		4
.L_43:
        /*0038*/ 	.byte	0x04, 0x17
        /*003a*/ 	.short	(.L_45 - .L_44)
.L_44:
        /*003c*/ 	.word	0x00000000
        /*0040*/ 	.short	0x0004
        /*0042*/ 	.short	0x001c
        /*0044*/ 	.byte	0x00, 0xf0, 0x11, 0x00


	//----- nvinfo : EIATTR_KPARAM_INFO
	.align		4
.L_45:
        /*0048*/ 	.byte	0x04, 0x17
        /*004a*/ 	.short	(.L_47 - .L_46)
.L_46:
        /*004c*/ 	.word	0x00000000
        /*0050*/ 	.short	0x0003
        /*0052*/ 	.short	0x0018
        /*0054*/ 	.byte	0x00, 0xf0, 0x11, 0x00


	//----- nvinfo : EIATTR_KPARAM_INFO
	.align		4
.L_47:
        /*0058*/ 	.byte	0x04, 0x17
        /*005a*/ 	.short	(.L_49 - .L_48)
.L_48:
        /*005c*/ 	.word	0x00000000
        /*0060*/ 	.short	0x0002
        /*0062*/ 	.short	0x0010
        /*0064*/ 	.byte	0x00, 0xf5, 0x21, 0x00


	//----- nvinfo : EIATTR_KPARAM_INFO
	.align		4
.L_49:
        /*0068*/ 	.byte	0x04, 0x17
        /*006a*/ 	.short	(.L_51 - .L_50)
.L_50:
        /*006c*/ 	.word	0x00000000
        /*0070*/ 	.short	0x0001
        /*0072*/ 	.short	0x0008
        /*0074*/ 	.byte	0x00, 0xf5, 0x21, 0x00


	//----- nvinfo : EIATTR_KPARAM_INFO
	.align		4
.L_51:
        /*0078*/ 	.byte	0x04, 0x17
        /*007a*/ 	.short	(.L_53 - .L_52)
.L_52:
        /*007c*/ 	.word	0x00000000
        /*0080*/ 	.short	0x0000
        /*0082*/ 	.short	0x0000
        /*0084*/ 	.byte	0x00, 0xf5, 0x21, 0x00


	//----- nvinfo : EIATTR_SPARSE_MMA_MASK
	.align		4
.L_53:
        /*0088*/ 	.byte	0x03, 0x50
        /*008a*/ 	.short	0x0000


	//----- nvinfo : EIATTR_MAXREG_COUNT
	.align		4
        /*008c*/ 	.byte	0x03, 0x1b
        /*008e*/ 	.short	0x00ff


	//----- nvinfo : EIATTR_NUM_BARRIERS
	.align		4
        /*0090*/ 	.byte	0x02, 0x4c
        /*0092*/ 	.byte	0x01
	.zero		1


	//----- nvinfo : EIATTR_MERCURY_ISA_VERSION
	.align		4
        /*0094*/ 	.byte	0x03, 0x5f
        /*0096*/ 	.short	0x0101


	//----- nvinfo : EIATTR_VRC_CTA_INIT_COUNT
	.align		4
        /*0098*/ 	.byte	0x02, 0x4a
	.zero		1
	.zero		1


	//----- nvinfo : EIATTR_EXIT_INSTR_OFFSETS
	.align		4
        /*009c*/ 	.byte	0x04, 0x1c
        /*009e*/ 	.short	(.L_55 - .L_54)


	//   ....[0]....
.L_54:
        /*00a0*/ 	.word	0x000000e0


	//   ....[1]....
        /*00a4*/ 	.word	0x00000120


	//   ....[2]....
        /*00a8*/ 	.word	0x00001200


	//----- nvinfo : EIATTR_CRS_STACK_SIZE
	.align		4
.L_55:
        /*00ac*/ 	.byte	0x04, 0x1e
        /*00ae*/ 	.short	(.L_57 - .L_56)
.L_56:
        /*00b0*/ 	.word	0x00000000


	//----- nvinfo : EIATTR_CBANK_PARAM_SIZE
	.align		4
.L_57:
        /*00b4*/ 	.byte	0x03, 0x19
        /*00b6*/ 	.short	0x002c


	//----- nvinfo : EIATTR_PARAM_CBANK
	.align		4
        /*00b8*/ 	.byte	0x04, 0x0a
        /*00ba*/ 	.short	(.L_59 - .L_58)
	.align		4
.L_58:
        /*00bc*/ 	.word	index@(.nv.constant0._Z28fused_conv_activation_kernelPKfPfS0_iiiii)
        /*00c0*/ 	.short	0x0380
        /*00c2*/ 	.short	0x002c


	//----- nvinfo : EIATTR_SW_WAR
	.align		4
.L_59:
        /*00c4*/ 	.byte	0x04, 0x36
        /*00c6*/ 	.short	(.L_61 - .L_60)
.L_60:
        /*00c8*/ 	.word	0x00000008
.L_61:


//--------------------- .nv.info._Z29fused_erosion_dilation_kernelPKfPfS1_S1_iiii --------------------------
	.section	.nv.info._Z29fused_erosion_dilation_kernelPKfPfS1_S1_iiii,"",@"SHT_CUDA_INFO"
	.sectionflags	@""
	.align	4


	//----- nvinfo : EIATTR_CUDA_API_VERSION
	.align		4
        /*0000*/ 	.byte	0x04, 0x37
        /*0002*/ 	.short	(.L_63 - .L_62)
.L_62:
        /*0004*/ 	.word	0x00000082


	//----- nvinfo : EIATTR_KPARAM_INFO
	.align		4
.L_63:
        /*0008*/ 	.byte	0x04, 0x17
        /*000a*/ 	.short	(.L_65 - .L_64)
.L_64:
        /*000c*/ 	.word	0x00000000
        /*0010*/ 	.short	0x0007
        /*0012*/ 	.short	0x002c
        /*0014*/ 	.byte	0x00, 0xf0, 0x11, 0x00


	//----- nvinfo : EIATTR_KPARAM_INFO
	.align		4
.L_65:
        /*0018*/ 	.byte	0x04, 0x17
        /*001a*/ 	.short	(.L_67 - .L_66)
.L_66:
        /*001c*/ 	.word	0x00000000
        /*0020*/ 	.short	0x0006
        /*0022*/ 	.short	0x0028
        /*0024*/ 	.byte	0x00, 0xf0, 0x11, 0x00


	//----- nvinfo : EIATTR_KPARAM_INFO
	.align		4
.L_67:
        /*0028*/ 	.byte	0x04, 0x17
        /*002a*/ 	.short	(.L_69 - .L_68)
.L_68:
        /*002c*/ 	.word	0x00000000
        /*0030*/ 	.short	0x0005
        /*0032*/ 	.short	0x0024
        /*0034*/ 	.byte	0x00, 0xf0, 0x11, 0x00


	//----- nvinfo : EIATTR_KPARAM_INFO
	.align		4
.L_69:
        /*0038*/ 	.byte	0x04, 0x17
        /*003a*/ 	.short	(.L_71 - .L_70)
.L_70:
        /*003c*/ 	.word	0x00000000
        /*0040*/ 	.short	0x0004
        /*0042*/ 	.short	0x0020
        /*0044*/ 	.byte	0x00, 0xf0, 0x11, 0x00


	//----- nvinfo : EIATTR_KPARAM_INFO
	.align		4
.L_71:
        /*0048*/ 	.byte	0x04, 0x17
        /*004a*/ 	.short	(.L_73 - .L_72)
.L_72:
        /*004c*/ 	.word	0x00000000
        /*0050*/ 	.short	0x0003
        /*0052*/ 	.short	0x0018
        /*0054*/ 	.byte	0x00, 0xf5, 0x21, 0x00


	//----- nvinfo : EIATTR_KPARAM_INFO
	.align		4
.L_73:
        /*0058*/ 	.byte	0x04, 0x17
        /*005a*/ 	.short	(.L_75 - .L_74)
.L_74:
        /*005c*/ 	.word	0x00000000
        /*0060*/ 	.short	0x0002
        /*0062*/ 	.short	0x0010
        /*0064*/ 	.byte	0x00, 0xf5, 0x21, 0x00


	//----- nvinfo : EIATTR_KPARAM_INFO
	.align		4
.L_75:
        /*0068*/ 	.byte	0x04, 0x17
        /*006a*/ 	.short	(.L_77 - .L_76)
.L_76:
        /*006c*/ 	.word	0x00000000
        /*0070*/ 	.short	0x0001
        /*0072*/ 	.short	0x0008
        /*0074*/ 	.byte	0x00, 0xf5, 0x21, 0x00


	//----- nvinfo : EIATTR_KPARAM_INFO
	.align		4
.L_77:
        /*0078*/ 	.byte	0x04, 0x17
        /*007a*/ 	.short	(.L_79 - .L_78)
.L_78:
        /*007c*/ 	.word	0x00000000
        /*0080*/ 	.short	0x0000
        /*0082*/ 	.short	0x0000
        /*0084*/ 	.byte	0x00, 0xf5, 0x21, 0x00


	//----- nvinfo : EIATTR_SPARSE_MMA_MASK
	.align		4
.L_79:
        /*0088*/ 	.byte	0x03, 0x50
        /*008a*/ 	.short	0x0000


	//----- nvinfo : EIATTR_MAXREG_COUNT
	.align		4
        /*008c*/ 	.byte	0x03, 0x1b
        /*008e*/ 	.short	0x00ff


	//----- nvinfo : EIATTR_MERCURY_ISA_VERSION
	.align		4
        /*0090*/ 	.byte	0x03, 0x5f
        /*0092*/ 	.short	0x0101


	//----- nvinfo : EIATTR_VRC_CTA_INIT_COUNT
	.align		4
        /*0094*/ 	.byte	0x02, 0x4a
	.zero		1
	.zero		1


	//----- nvinfo : EIATTR_EXIT_INSTR_OFFSETS
	.align		4
        /*0098*/ 	.byte	0x04, 0x1c
        /*009a*/ 	.short	(.L_81 - .L_80)


	//   ....[0]....
.L_80:
        /*009c*/ 	.word	0x000000d0


	//   ....[1]....
        /*00a0*/ 	.word	0x00000100


	//   ....[2]....
        /*00a4*/ 	.word	0x00000710


	//   ....[3]....
        /*00a8*/ 	.word	0x00000a00


	//   ....[4]....
        /*00ac*/ 	.word	0x00000bd0


	//   ....[5]....
        /*00b0*/ 	.word	0x00000cc0


	//   ....[6]....
        /*00b4*/ 	.word	0x00001d80


	//----- nvinfo : EIATTR_CBANK_PARAM_SIZE
	.align		4
.L_81:
        /*00b8*/ 	.byte	0x03, 0x19
        /*00ba*/ 	.short	0x0030


	//----- nvinfo : EIATTR_PARAM_CBANK
	.align		4
        /*00bc*/ 	.byte	0x04, 0x0a
        /*00be*/ 	.short	(.L_83 - .L_82)
	.align		4
.L_82:
        /*00c0*/ 	.word	index@(.nv.constant0._Z29fused_erosion_dilation_kernelPKfPfS1_S1_iiii)
        /*00c4*/ 	.short	0x0380
        /*00c6*/ 	.short	0x0030


	//----- nvinfo : EIATTR_SW_WAR
	.align		4
.L_83:
        /*00c8*/ 	.byte	0x04, 0x36
        /*00ca*/ 	.short	(.L_85 - .L_84)
.L_84:
        /*00cc*/ 	.word	0x00000008
.L_85:


//--------------------- .nv.info._Z29fused_bilateral_histeq_kernelPKfPfPKiS0_iiiffii --------------------------
	.section	.nv.info._Z29fused_bilateral_histeq_kernelPKfPfPKiS0_iiiffii,"",@"SHT_CUDA_INFO"
	.sectionflags	@""
	.align	4


	//----- nvinfo : EIATTR_CUDA_API_VERSION
	.align		4
        /*0000*/ 	.byte	0x04, 0x37
        /*0002*/ 	.short	(.L_87 - .L_86)
.L_86:
        /*0004*/ 	.word	0x00000082


	//----- nvinfo : EIATTR_KPARAM_INFO
	.align		4
.L_87:
        /*0008*/ 	.byte	0x04, 0x17
        /*000a*/ 	.short	(.L_89 - .L_88)
.L_88:
        /*000c*/ 	.word	0x00000000
        /*0010*/ 	.short	0x000a
        /*0012*/ 	.short	0x0038
        /*0014*/ 	.byte	0x00, 0xf0, 0x11, 0x00


	//----- nvinfo : EIATTR_KPARAM_INFO
	.align		4
.L_89:
        /*0018*/ 	.byte	0x04, 0x17
        /*001a*/ 	.short	(.L_91 - .L_90)
.L_90:
        /*001c*/ 	.word	0x00000000
        /*0020*/ 	.short	0x0009
        /*0022*/ 	.short	0x0034
        /*0024*/ 	.byte	0x00, 0xf0, 0x11, 0x00


	//----- nvinfo : EIATTR_KPARAM_INFO
	.align		4
.L_91:
        /*0028*/ 	.byte	0x04, 0x17
        /*002a*/ 	.short	(.L_93 - .L_92)
.L_92:
        /*002c*/ 	.word	0x00000000
        /*0030*/ 	.short	0x0008
        /*0032*/ 	.short	0x0030
        /*0034*/ 	.byte	0x00, 0xf0, 0x11, 0x00


	//----- nvinfo : EIATTR_KPARAM_INFO
	.align		4
.L_93:
        /*0038*/ 	.byte	0x04, 0x17
        /*003a*/ 	.short	(.L_95 - .L_94)
.L_94:
        /*003c*/ 	.word	0x00000000
        /*0040*/ 	.short	0x0007
        /*0042*/ 	.short	0x002c
        /*0044*/ 	.byte	0x00, 0xf0, 0x11, 0x00


	//----- nvinfo : EIATTR_KPARAM_INFO
	.align		4
.L_95:
        /*0048*/ 	.byte	0x04, 0x17
        /*004a*/ 	.short	(.L_97 - .L_96)
.L_96:
        /*004c*/ 	.word	0x00000000
        /*0050*/ 	.short	0x0006
        /*0052*/ 	.short	0x0028
        /*0054*/ 	.byte	0x00, 0xf0, 0x11, 0x00


	//----- nvinfo : EIATTR_KPARAM_INFO
	.align		4
.L_97:
        /*0058*/ 	.byte	0x04, 0x17
        /*005a*/ 	.short	(.L_99 - .L_98)
.L_98:
        /*005c*/ 	.word	0x00000000
        /*0060*/ 	.short	0x0005
        /*0062*/ 	.short	0x0024
        /*0064*/ 	.byte	0x00, 0xf0, 0x11, 0x00


	//----- nvinfo : EIATTR_KPARAM_INFO
	.align		4
.L_99:
        /*0068*/ 	.byte	0x04, 0x17
        /*006a*/ 	.short	(.L_101 - .L_100)
.L_100:
        /*006c*/ 	.word	0x00000000
        /*0070*/ 	.short	0x0004
        /*0072*/ 	.short	0x0020
        /*0074*/ 	.byte	0x00, 0xf0, 0x11, 0x00


	//----- nvinfo : EIATTR_KPARAM_INFO
	.align		4
.L_101:
        /*0078*/ 	.byte	0x04, 0x17
        /*007a*/ 	.short	(.L_103 - .L_102)
.L_102:
        /*007c*/ 	.word	0x00000000
        /*0080*/ 	.short	0x0003
        /*0082*/ 	.short	0x0018
        /*0084*/ 	.byte	0x00, 0xf5, 0x21, 0x00


	//----- nvinfo : EIATTR_KPARAM_INFO
	.align		4
.L_103:
        /*0088*/ 	.byte	0x04, 0x17
        /*008a*/ 	.short	(.L_105 - .L_104)
.L_104:
        /*008c*/ 	.word	0x00000000
        /*0090*/ 	.short	0x0002
        /*0092*/ 	.short	0x0010
        /*0094*/ 	.byte	0x00, 0xf5, 0x21, 0x00


	//----- nvinfo : EIATTR_KPARAM_INFO
	.align		4
.L_105:
        /*0098*/ 	.byte	0x04, 0x17
        /*009a*/ 	.short	(.L_107 - .L_106)
.L_106:
        /*009c*/ 	.word	0x00000000
        /*00a0*/ 	.short	0x0001
        /*00a2*/ 	.short	0x0008
        /*00a4*/ 	.byte	0x00, 0xf5, 0x21, 0x00


	//----- nvinfo : EIATTR_KPARAM_INFO
	.align		4
.L_107:
        /*00a8*/ 	.byte	0x04, 0x17
        /*00aa*/ 	.short	(.L_109 - .L_108)
.L_108:
        /*00ac*/ 	.word	0x00000000
        /*00b0*/ 	.short	0x0000
        /*00b2*/ 	.short	0x0000
        /*00b4*/ 	.byte	0x00, 0xf5, 0x21, 0x00


	//----- nvinfo : EIATTR_SPARSE_MMA_MASK
	.align		4
.L_109:
        /*00b8*/ 	.byte	0x03, 0x50
        /*00ba*/ 	.short	0x0000


	//----- nvinfo : EIATTR_MAXREG_COUNT
	.align		4
        /*00bc*/ 	.byte	0x03, 0x1b
        /*00be*/ 	.short	0x00ff


	//----- nvinfo : EIATTR_MERCURY_ISA_VERSION
	.align		4
        /*00c0*/ 	.byte	0x03, 0x5f
        /*00c2*/ 	.short	0x0101


	//----- nvinfo : EIATTR_VRC_CTA_INIT_COUNT
	.align		4
        /*00c4*/ 	.byte	0x02, 0x4a
	.zero		1
	.zero		1


	//----- nvinfo : EIATTR_EXIT_INSTR_OFFSETS
	.align		4
        /*00c8*/ 	.byte	0x04, 0x1c
        /*00ca*/ 	.short	(.L_111 - .L_110)


	//   ....[0]....
.L_110:
        /*00cc*/ 	.word	0x000000d0


	//   ....[1]....
        /*00d0*/ 	.word	0x000002f0


	//   ....[2]....
        /*00d4*/ 	.word	0x00000830


	//   ....[3]....
        /*00d8*/ 	.word	0x00000b20


	//   ....[4]....
        /*00dc*/ 	.word	0x00000d70


	//   ....[5]....
        /*00e0*/ 	.word	0x00000f10


	//   ....[6]....
        /*00e4*/ 	.word	0x00002310


	//----- nvinfo : EIATTR_CRS_STACK_SIZE
	.align		4
.L_111:
        /*00e8*/ 	.byte	0x04, 0x1e
        /*00ea*/ 	.short	(.L_113 - .L_112)
.L_112:
        /*00ec*/ 	.word	0x00000000


	//----- nvinfo : EIATTR_CBANK_PARAM_SIZE
	.align		4
.L_113:
        /*00f0*/ 	.byte	0x03, 0x19
        /*00f2*/ 	.short	0x003c


	//----- nvinfo : EIATTR_PARAM_CBANK
	.align		4
        /*00f4*/ 	.byte	0x04, 0x0a
        /*00f6*/ 	.short	(.L_115 - .L_114)
	.align		4
.L_114:
        /*00f8*/ 	.word	index@(.nv.constant0._Z29fused_bilateral_histeq_kernelPKfPfPKiS0_iiiffii)
        /*00fc*/ 	.short	0x0380
        /*00fe*/ 	.short	0x003c


	//----- nvinfo : EIATTR_SW_WAR
	.align		4
.L_115:
        /*0100*/ 	.byte	0x04, 0x36
        /*0102*/ 	.short	(.L_117 - .L_116)
.L_116:
        /*0104*/ 	.word	0x00000008
.L_117:


//--------------------- .nv.info._Z33fused_blur_sobel_threshold_kernelPKfPhiiiff --------------------------
	.section	.nv.info._Z33fused_blur_sobel_threshold_kernelPKfPhiiiff,"",@"SHT_CUDA_INFO"
	.sectionflags	@""
	.align	4


	//----- nvinfo : EIATTR_CUDA_API_VERSION
	.align		4
        /*0000*/ 	.byte	0x04, 0x37
        /*0002*/ 	.short	(.L_119 - .L_118)
.L_118:
        /*0004*/ 	.word	0x00000082


	//----- nvinfo : EIATTR_KPARAM_INFO
	.align		4
.L_119:
        /*0008*/ 	.byte	0x04, 0x17
        /*000a*/ 	.short	(.L_121 - .L_120)
.L_120:
        /*000c*/ 	.word	0x00000000
        /*0010*/ 	.short	0x0006
        /*0012*/ 	.short	0x0020
        /*0014*/ 	.byte	0x00, 0xf0, 0x11, 0x00


	//----- nvinfo : EIATTR_KPARAM_INFO
	.align		4
.L_121:
        /*0018*/ 	.byte	0x04, 0x17
        /*001a*/ 	.short	(.L_123 - .L_122)
.L_122:
        /*001c*/ 	.word	0x00000000
        /*0020*/ 	.short	0x0005
        /*0022*/ 	.short	0x001c
        /*0024*/ 	.byte	0x00, 0xf0, 0x11, 0x00


	//----- nvinfo : EIATTR_KPARAM_INFO
	.align		4
.L_123:
        /*0028*/ 	.byte	0x04, 0x17
        /*002a*/ 	.short	(.L_125 - .L_124)
.L_124:
        /*002c*/ 	.word	0x00000000
        /*0030*/ 	.short	0x0004
        /*0032*/ 	.short	0x0018
        /*0034*/ 	.byte	0x00, 0xf0, 0x11, 0x00


	//----- nvinfo : EIATTR_KPARAM_INFO
	.align		4
.L_125:
        /*0038*/ 	.byte	0x04, 0x17
        /*003a*/ 	.short	(.L_127 - .L_126)
.L_126:
        /*003c*/ 	.word	0x00000000
        /*0040*/ 	.short	0x0003
        /*0042*/ 	.short	0x0014
        /*0044*/ 	.byte	0x00, 0xf0, 0x11, 0x00


	//----- nvinfo : EIATTR_KPARAM_INFO
	.align		4
.L_127:
        /*0048*/ 	.byte	0x04, 0x17
        /*004a*/ 	.short	(.L_129 - .L_128)
.L_128:
        /*004c*/ 	.word	0x00000000
        /*0050*/ 	.short	0x0002
        /*0052*/ 	.short	0x0010
        /*0054*/ 	.byte	0x00, 0xf0, 0x11, 0x00


	//----- nvinfo : EIATTR_KPARAM_INFO
	.align		4
.L_129:
        /*0058*/ 	.byte	0x04, 0x17
        /*005a*/ 	.short	(.L_131 - .L_130)
.L_130:
        /*005c*/ 	.word	0x00000000
        /*0060*/ 	.short	0x0001
        /*0062*/ 	.short	0x0008
        /*0064*/ 	.byte	0x00, 0xf5, 0x21, 0x00


	//----- nvinfo : EIATTR_KPARAM_INFO
	.align		4
.L_131:
        /*0068*/ 	.byte	0x04, 0x17
        /*006a*/ 	.short	(.L_133 - .L_132)
.L_132:
        /*006c*/ 	.word	0x00000000
        /*0070*/ 	.short	0x0000
        /*0072*/ 	.short	0x0000
        /*0074*/ 	.byte	0x00, 0xf5, 0x21, 0x00


	//----- nvinfo : EIATTR_SPARSE_MMA_MASK
	.align		4
.L_133:
        /*0078*/ 	.byte	0x03, 0x50
        /*007a*/ 	.short	0x0000


	//----- nvinfo : EIATTR_MAXREG_COUNT
	.align		4
        /*007c*/ 	.byte	0x03, 0x1b
        /*007e*/ 	.short	0x00ff


	//----- nvinfo : EIATTR_NUM_BARRIERS
	.align		4
        /*0080*/ 	.byte	0x02, 0x4c
        /*0082*/ 	.byte	0x01
	.zero		1


	//----- nvinfo : EIATTR_MERCURY_ISA_VERSION
	.align		4
        /*0084*/ 	.byte	0x03, 0x5f
        /*0086*/ 	.short	0x0101


	//----- nvinfo : EIATTR_VRC_CTA_INIT_COUNT
	.align		4
        /*0088*/ 	.byte	0x02, 0x4a
	.zero		1
	.zero		1


	//----- nvinfo : EIATTR_EXIT_INSTR_OFFSETS
	.align		4
        /*008c*/ 	.byte	0x04, 0x1c
        /*008e*/ 	.short	(.L_135 - .L_134)


	//   ....[0]....
.L_134:
        /*0090*/ 	.word	0x000000e0


	//   ....[1]....
        /*0094*/ 	.word	0x00000140


	//   ....[2]....
        /*0098*/ 	.word	0x000013e0


	//----- nvinfo : EIATTR_CRS_STACK_SIZE
	.align		4
.L_135:
        /*009c*/ 	.byte	0x04, 0x1e
        /*009e*/ 	.short	(.L_137 - .L_136)
.L_136:
        /*00a0*/ 	.word	0x00000000


	//----- nvinfo : EIATTR_CBANK_PARAM_SIZE
	.align		4
.L_137:
        /*00a4*/ 	.byte	0x03, 0x19
        /*00a6*/ 	.short	0x0024


	//----- nvinfo : EIATTR_PARAM_CBANK
	.align		4
        /*00a8*/ 	.byte	0x04, 0x0a
        /*00aa*/ 	.short	(.L_139 - .L_138)
	.align		4
.L_138:
        /*00ac*/ 	.word	index@(.nv.constant0._Z33fused_blur_sobel_threshold_kernelPKfPhiiiff)
        /*00b0*/ 	.short	0x0380
        /*00b2*/ 	.short	0x0024


	//----- nvinfo : EIATTR_SW_WAR
	.align		4
.L_139:
        /*00b4*/ 	.byte	0x04, 0x36
        /*00b6*/ 	.short	(.L_141 - .L_140)
.L_140:
        /*00b8*/ 	.word	0x00000008
.L_141:


//--------------------- .nv.callgraph             --------------------------
	.section	.nv.callgraph,"",@"SHT_CUDA_CALLGRAPH"
	.align	4
	.sectionentsize	8
	.align		4
        /*0000*/ 	.word	0x00000000
	.align		4
        /*0004*/ 	.word	0xffffffff
	.align		4
        /*0008*/ 	.word	0x00000000
	.align		4
        /*000c*/ 	.word	0xfffffffe
	.align		4
        /*0010*/ 	.word	0x00000000
	.align		4
        /*0014*/ 	.word	0xfffffffd
	.align		4
        /*0018*/ 	.word	0x00000000
	.align		4
        /*001c*/ 	.word	0xfffffffc


//--------------------- .text._Z28fused_conv_activation_kernelPKfPfS0_iiiii --------------------------
	.section	.text._Z28fused_conv_activation_kernelPKfPfS0_iiiii,"ax",@progbits
	.align	128
        .global         _Z28fused_conv_activation_kernelPKfPfS0_iiiii
        .type           _Z28fused_conv_activation_kernelPKfPfS0_iiiii,@function
        .size           _Z28fused_conv_activation_kernelPKfPfS0_iiiii,(.L_x_92 - _Z28fused_conv_activation_kernelPKfPfS0_iiiii)
        .other          _Z28fused_conv_activation_kernelPKfPfS0_iiiii,@"STO_CUDA_ENTRY STV_DEFAULT"
_Z28fused_conv_activation_kernelPKfPfS0_iiiii:
.text._Z28fused_conv_activation_kernelPKfPfS0_iiiii:
[----:B------:R-:W-:Y:S01]  /*0000*/  LDC R1, c[0x0][0x37c] ;  /* 0x0000df00ff017b82 */ /* 0x000fe20000000800 */
[----:B------:R-:W0:Y:S07]  /*0010*/  S2R R14, SR_TID.Y ;  /* 0x00000000000e7919 */ /* 0x000e2e0000002200 */
[----:B------:R-:W1:Y:S01]  /*0020*/  S2UR UR5, SR_CTAID.X ;  /* 0x00000000000579c3 */ /* 0x000e620000002500 */
[----:B------:R-:W1:Y:S01]  /*0030*/  LDCU UR7, c[0x0][0x360] ;  /* 0x00006c00ff0777ac */ /* 0x000e620008000800 */
[----:B------:R-:W2:Y:S01]  /*0040*/  S2R R4, SR_TID.X ;  /* 0x0000000000047919 */ /* 0x000ea20000002100 */
[----:B------:R-:W3:Y:S05]  /*0050*/  LDCU UR6, c[0x0][0x39c] ;  /* 0x00007380ff0677ac */ /* 0x000eea0008000800 */
[----:B------:R-:W0:Y:S08]  /*0060*/  S2UR UR4, SR_CTAID.Y ;  /* 0x00000000000479c3 */ /* 0x000e300000002600 */
[----:B------:R-:W0:Y:S08]  /*0070*/  LDC R3, c[0x0][0x364] ;  /* 0x0000d900ff037b82 */ /* 0x000e300000000800 */
[----:B------:R-:W4:Y:S01]  /*0080*/  LDC R9, c[0x0][0x3a0] ;  /* 0x0000e800ff097b82 */ /* 0x000f220000000800 */
[----:B-1----:R-:W-:-:S06]  /*0090*/  UIMAD UR5, UR5, UR7, URZ ;  /* 0x00000007050572a4 */ /* 0x002fcc000f8e02ff */
[----:B--2---:R-:W-:Y:S01]  /*00a0*/  IADD3 R10, PT, PT, R4, UR5, RZ ;  /* 0x00000005040a7c10 */ /* 0x004fe2000fffe0ff */
[----:B0-----:R-:W-:-:S05]  /*00b0*/  IMAD R12, R3, UR4, R14 ;  /* 0x00000004030c7c24 */ /* 0x001fca000f8e020e */
[----:B---3--:R-:W-:-:S04]  /*00c0*/  ISETP.GE.AND P0, PT, R12, UR6, PT ;  /* 0x000000060c007c0c */ /* 0x008fc8000bf06270 */
[----:B----4-:R-:W-:-:S13]  /*00d0*/  ISETP.GE.OR P0, PT, R10, R9, P0 ;  /* 0x000000090a00720c */ /* 0x010fda0000706670 */
[----:B------:R-:W-:Y:S05]  /*00e0*/  @P0 EXIT ;  /* 0x000000000000094d */ /* 0x000fea0003800000 */
[----:B------:R-:W0:Y:S08]  /*00f0*/  LDC R2, c[0x0][0x398] ;  /* 0x0000e600ff027b82 */ /* 0x000e300000000800 */
[----:B------:R-:W1:Y:S01]  /*0100*/  LDC R0, c[0x0][0x3a4] ;  /* 0x0000e900ff007b82 */ /* 0x000e620000000800 */
[----:B0-----:R-:W-:-:S13]  /*0110*/  ISETP.GE.AND P0, PT, R2, 0x1, PT ;  /* 0x000000010200780c */ /* 0x001fda0003f06270 */
[----:B-1----:R-:W-:Y:S05]  /*0120*/  @!P0 EXIT ;  /* 0x000000000000894d */ /* 0x002fea0003800000 */
[----:B------:R-:W0:Y:S01]  /*0130*/  S2UR UR6, SR_CgaCtaId ;  /* 0x00000000000679c3 */ /* 0x000e220000008800 */
[----:B------:R-:W-:Y:S01]  /*0140*/  LEA.HI R0, R0, R0, RZ, 0x1 ;  /* 0x0000000000007211 */ /* 0x000fe200078f08ff */
[----:B------:R-:W-:Y:S01]  /*0150*/  UMOV UR4, 0x400 ;  /* 0x0000040000047882 */ /* 0x000fe20000000000 */
[----:B------:R-:W1:Y:S02]  /*0160*/  LDCU.64 UR8, c[0x0][0x358] ;  /* 0x00006b00ff0877ac */ /* 0x000e640008000a00 */
[----:B------:R-:W-:Y:S02]  /*0170*/  SHF.R.S32.HI R11, RZ, 0x1, R0 ;  /* 0x00000001ff0b7819 */ /* 0x000fe40000011400 */
[----:B------:R-:W-:Y:S02]  /*0180*/  LOP3.LUT R7, R0, 0xfffffffe, RZ, 0xc0, !PT ;  /* 0xfffffffe00077812 */ /* 0x000fe400078ec0ff */
[----:B------:R-:W-:Y:S01]  /*0190*/  IABS R6, R11 ;  /* 0x0000000b00067213 */ /* 0x000fe20000000000 */
[----:B------:R-:W-:-:S02]  /*01a0*/  IMAD.IADD R2, R11, 0x1, R4 ;  /* 0x000000010b027824 */ /* 0x000fc400078e0204 */
[----:B------:R-:W-:Y:S01]  /*01b0*/  IMAD.MOV R8, RZ, RZ, -R11 ;  /* 0x000000ffff087224 */ /* 0x000fe200078e0a0b */
[----:B------:R-:W-:Y:S01]  /*01c0*/  IADD3 R0, PT, PT, R11, R6, RZ ;  /* 0x000000060b007210 */ /* 0x000fe20007ffe0ff */
[----:B------:R-:W-:Y:S01]  /*01d0*/  VIADD R7, R7, UR7 ;  /* 0x0000000707077c36 */ /* 0x000fe20008000000 */
[----:B------:R-:W-:Y:S02]  /*01e0*/  IADD3 R2, PT, PT, R2, UR5, RZ ;  /* 0x0000000502027c10 */ /* 0x000fe4000fffe0ff */
[----:B------:R-:W-:Y:S02]  /*01f0*/  IADD3 R0, PT, PT, R0, 0x1, RZ ;  /* 0x0000000100007810 */ /* 0x000fe40007ffe0ff */
[----:B------:R-:W-:Y:S02]  /*0200*/  VIADDMNMX R9, R9, 0xffffffff, R2, PT ;  /* 0xffffffff09097846 */ /* 0x000fe40003800102 */
[C---:B------:R-:W-:Y:S02]  /*0210*/  VIMNMX R2, PT, PT, R11.reuse, R8, !PT ;  /* 0x000000080b027248 */ /* 0x040fe40007fe0100 */
[----:B------:R-:W-:Y:S01]  /*0220*/  LOP3.LUT R3, R0, 0x7, RZ, 0xc0, !PT ;  /* 0x0000000700037812 */ /* 0x000fe200078ec0ff */
[----:B0-----:R-:W-:Y:S01]  /*0230*/  ULEA UR4, UR6, UR4, 0x18 ;  /* 0x0000000406047291 */ /* 0x001fe2000f8ec0ff */
[----:B------:R-:W-:-:S02]  /*0240*/  IADD3 R2, PT, PT, R11, 0x1, R2 ;  /* 0x000000010b027810 */ /* 0x000fc40007ffe002 */
[----:B------:R-:W-:Y:S02]  /*0250*/  IADD3 R6, PT, PT, -R11, UR7, RZ ;  /* 0x000000070b067c10 */ /* 0x000fe4000fffe1ff */
[----:B------:R-:W-:Y:S02]  /*0260*/  LOP3.LUT R13, R2, 0xfffffff0, RZ, 0xc0, !PT ;  /* 0xfffffff0020d7812 */ /* 0x000fe400078ec0ff */
[----:B------:R-:W-:Y:S01]  /*0270*/  LEA R5, R4, UR4, 0x2 ;  /* 0x0000000404057c11 */ /* 0x000fe2000f8e10ff */
[----:B------:R-:W-:Y:S01]  /*0280*/  UMOV UR4, URZ ;  /* 0x000000ff00047c82 */ /* 0x000fe20008000000 */
[C---:B------:R-:W-:Y:S02]  /*0290*/  LOP3.LUT R4, R0.reuse, 0xf, RZ, 0xc0, !PT ;  /* 0x0000000f00047812 */ /* 0x040fe400078ec0ff */
[----:B------:R-:W-:Y:S01]  /*02a0*/  LOP3.LUT R2, R0, 0x3, RZ, 0xc0, !PT ;  /* 0x0000000300027812 */ /* 0x000fe200078ec0ff */
[----:B------:R-:W-:Y:S01]  /*02b0*/  VIADD R5, R5, 0x20 ;  /* 0x0000002005057836 */ /* 0x000fe20000000000 */
[----:B-1----:R-:W-:-:S07]  /*02c0*/  IADD3 R0, PT, PT, -R13, RZ, RZ ;  /* 0x000000ff0d007210 */ /* 0x002fce0007ffe1ff */
.L_x_12:
[----:B0-----:R-:W0:Y:S01]  /*02d0*/  S2R R26, SR_TID.X ;  /* 0x00000000001a7919 */ /* 0x001e220000002100 */
[----:B------:R-:W1:Y:S01]  /*02e0*/  LDC.64 R16, c[0x0][0x398] ;  /* 0x0000e600ff107b82 */ /* 0x000e620000000a00 */
[----:B------:R-:W2:Y:S01]  /*02f0*/  LDCU UR5, c[0x0][0x3a0] ;  /* 0x00007400ff0577ac */ /* 0x000ea20008000800 */
[----:B------:R-:W-:-:S06]  /*0300*/  VIADDMNMX R20, R10, -R11, RZ, !PT ;  /* 0x8000000b0a147246 */ /* 0x000fcc00078001ff */
[----:B------:R-:W3:Y:S01]  /*0310*/  LDC.64 R18, c[0x0][0x380] ;  /* 0x0000e000ff127b82 */ /* 0x000ee20000000a00 */
[----:B-1----:R-:W-:-:S04]  /*0320*/  IMAD R17, R17, UR4, R12 ;  /* 0x0000000411117c24 */ /* 0x002fc8000f8e020c */
[----:B--2---:R-:W-:Y:S01]  /*0330*/  IMAD R23, R17, UR5, R10 ;  /* 0x0000000511177c24 */ /* 0x004fe2000f8e020a */
[----:B0-----:R-:W-:-:S03]  /*0340*/  ISETP.GE.AND P0, PT, R26, R11, PT ;  /* 0x0000000b1a00720c */ /* 0x001fc60003f06270 */
[----:B---3--:R-:W-:Y:S01]  /*0350*/  IMAD.WIDE R22, R23, 0x4, R18 ;  /* 0x0000000417167825 */ /* 0x008fe200078e0212 */
[----:B------:R-:W-:-:S05]  /*0360*/  ISETP.GE.U32.AND P1, PT, R26, R6, PT ;  /* 0x000000061a00720c */ /* 0x000fca0003f26070 */
[----:B------:R-:W2:Y:S04]  /*0370*/  LDG.E.CONSTANT R22, desc[UR8][R22.64] ;  /* 0x0000000816167981 */ /* 0x000ea8000c1e9900 */
[----:B------:R-:W-:-:S04]  /*0380*/  @!P0 IMAD R21, R17, UR5, R20 ;  /* 0x0000000511158c24 */ /* 0x000fc8000f8e0214 */
[----:B------:R-:W-:Y:S02]  /*0390*/  @P1 IMAD R25, R17, UR5, R9 ;  /* 0x0000000511191c24 */ /* 0x000fe4000f8e0209 */
[----:B------:R-:W-:-:S04]  /*03a0*/  @!P0 IMAD.WIDE R20, R21, 0x4, R18 ;  /* 0x0000000415148825 */ /* 0x000fc800078e0212 */
[----:B------:R-:W-:Y:S02]  /*03b0*/  @P1 IMAD.WIDE R24, R25, 0x4, R18 ;  /* 0x0000000419181825 */ /* 0x000fe400078e0212 */
[----:B------:R-:W3:Y:S04]  /*03c0*/  @!P0 LDG.E.CONSTANT R20, desc[UR8][R20.64] ;  /* 0x0000000814148981 */ /* 0x000ee8000c1e9900 */
[----:B------:R-:W4:Y:S01]  /*03d0*/  @P1 LDG.E.CONSTANT R24, desc[UR8][R24.64] ;  /* 0x0000000818181981 */ /* 0x000f22000c1e9900 */
[----:B------:R-:W0:Y:S01]  /*03e0*/  S2UR UR6, SR_CgaCtaId ;  /* 0x00000000000679c3 */ /* 0x000e220000008800 */
[C---:B------:R-:W-:Y:S01]  /*03f0*/  IADD3 R18, PT, PT, R11.reuse, R26, RZ ;  /* 0x0000001a0b127210 */ /* 0x040fe20007ffe0ff */
[----:B------:R-:W-:Y:S01]  /*0400*/  IMAD.IADD R13, R11, 0x1, R14 ;  /* 0x000000010b0d7824 */ /* 0x000fe200078e020e */
[----:B------:R-:W-:-:S03]  /*0410*/  UMOV UR5, 0x400 ;  /* 0x0000040000057882 */ /* 0x000fc60000000000 */
[CC--:B------:R-:W-:Y:S02]  /*0420*/  IMAD R15, R7.reuse, R13.reuse, R18 ;  /* 0x0000000d070f7224 */ /* 0x0c0fe400078e0212 */
[----:B------:R-:W-:Y:S01]  /*0430*/  IMAD R26, R7, R13, R26 ;  /* 0x0000000d071a7224 */ /* 0x000fe200078e021a */
[----:B0-----:R-:W-:Y:S01]  /*0440*/  ULEA UR5, UR6, UR5, 0x18 ;  /* 0x0000000506057291 */ /* 0x001fe2000f8ec0ff */
[----:B------:R-:W0:Y:S05]  /*0450*/  LDCU UR6, c[0x0][0x3a4] ;  /* 0x00007480ff0677ac */ /* 0x000e2a0008000800 */
[----:B------:R-:W-:Y:S02]  /*0460*/  LEA R13, R15, UR5, 0x2 ;  /* 0x000000050f0d7c11 */ /* 0x000fe4000f8e10ff */
[----:B------:R-:W-:-:S03]  /*0470*/  LEA R17, R26, UR5, 0x2 ;  /* 0x000000051a117c11 */ /* 0x000fc6000f8e10ff */
[----:B------:R-:W-:Y:S01]  /*0480*/  IMAD R19, R11, 0x4, R13 ;  /* 0x000000040b137824 */ /* 0x000fe200078e020d */
[----:B------:R-:W-:Y:S01]  /*0490*/  UMOV UR5, UR4 ;  /* 0x0000000400057c82 */ /* 0x000fe20008000000 */
[----:B------:R-:W-:Y:S02]  /*04a0*/  UIADD3 UR4, UPT, UPT, UR4, 0x1, URZ ;  /* 0x0000000104047890 */ /* 0x000fe4000fffe0ff */
[----:B0-----:R-:W-:Y:S01]  /*04b0*/  UISETP.GE.AND UP0, UPT, UR6, -0x1, UPT ;  /* 0xffffffff0600788c */ /* 0x001fe2000bf06270 */
[----:B------:R-:W-:-:S03]  /*04c0*/  HFMA2 R15, -RZ, RZ, 0, 0 ;  /* 0x00000000ff0f7431 */ /* 0x000fc600000001ff */
[----:B------:R-:W-:Y:S01]  /*04d0*/  ISETP.NE.AND P3, PT, R16, UR4, PT ;  /* 0x0000000410007c0c */ /* 0x000fe2000bf65270 */
[----:B--2---:R0:W-:Y:S04]  /*04e0*/  STS [R13], R22 ;  /* 0x000000160d007388 */ /* 0x0041e80000000800 */
[----:B---3--:R0:W-:Y:S04]  /*04f0*/  @!P0 STS [R17], R20 ;  /* 0x0000001411008388 */ /* 0x0081e80000000800 */
[----:B----4-:R0:W-:Y:S01]  /*0500*/  @P1 STS [R19], R24 ;  /* 0x0000001813001388 */ /* 0x0101e20000000800 */
[----:B------:R-:W-:Y:S06]  /*0510*/  BAR.SYNC.DEFER_BLOCKING 0x0 ;  /* 0x0000000000007b1d */ /* 0x000fec0000010000 */
[----:B------:R-:W-:Y:S05]  /*0520*/  BRA.U !UP0, `(.L_x_0) ;  /* 0x0000000908907547 */ /* 0x000fea000b800000 */
[----:B0-----:R-:W-:Y:S01]  /*0530*/  VIADD R13, R3, 0xffffffff ;  /* 0xffffffff030d7836 */ /* 0x001fe20000000000 */
[----:B------:R-:W-:Y:S01]  /*0540*/  MOV R15, RZ ;  /* 0x000000ff000f7202 */ /* 0x000fe20000000f00 */
[----:B------:R-:W-:-:S03]  /*0550*/  IMAD.MOV.U32 R20, RZ, RZ, R8 ;  /* 0x000000ffff147224 */ /* 0x000fc600078e0008 */
[----:B------:R-:W-:-:S13]  /*0560*/  ISETP.GE.U32.AND P0, PT, R13, 0x3, PT ;  /* 0x000000030d00780c */ /* 0x000fda0003f06070 */
.L_x_6:
[-C--:B------:R-:W-:Y:S01]  /*0570*/  IABS R16, R11.reuse ;  /* 0x0000000b00107213 */ /* 0x080fe20000000000 */
[----:B------:R-:W0:Y:S01]  /*0580*/  LDCU UR6, c[0x0][0x3a4] ;  /* 0x00007480ff0677ac */ /* 0x000e220008000800 */
[----:B------:R-:W-:Y:S02]  /*0590*/  IABS R13, R11 ;  /* 0x0000000b000d7213 */ /* 0x000fe40000000000 */
[C---:B------:R-:W-:Y:S02]  /*05a0*/  IADD3 R16, PT, PT, R11.reuse, R16, RZ ;  /* 0x000000100b107210 */ /* 0x040fe40007ffe0ff */
[----:B------:R-:W-:Y:S01]  /*05b0*/  ISETP.NE.AND P1, PT, R20, R13, PT ;  /* 0x0000000d1400720c */ /* 0x000fe20003f25270 */
[----:B------:R-:W-:Y:S01]  /*05c0*/  IMAD.IADD R13, R11, 0x1, R20 ;  /* 0x000000010b0d7824 */ /* 0x000fe200078e0214 */
[----:B------:R-:W-:Y:S01]  /*05d0*/  ISETP.GE.U32.AND P4, PT, R16, 0xf, PT ;  /* 0x0000000f1000780c */ /* 0x000fe20003f86070 */
[----:B------:R-:W-:Y:S01]  /*05e0*/  VIADD R20, R20, 0x1 ;  /* 0x0000000114147836 */ /* 0x000fe20000000000 */
[----:B------:R-:W-:-:S02]  /*05f0*/  ISETP.NE.AND P2, PT, R4, RZ, PT ;  /* 0x000000ff0400720c */ /* 0x000fc40003f45270 */
[----:B------:R-:W-:Y:S02]  /*0600*/  MOV R22, R8 ;  /* 0x0000000800167202 */ /* 0x000fe40000000f00 */
[C---:B------:R-:W-:Y:S01]  /*0610*/  IADD3 R24, PT, PT, R13.reuse, R14, RZ ;  /* 0x0000000e0d187210 */ /* 0x040fe20007ffe0ff */
[----:B0-----:R-:W-:-:S06]  /*0620*/  IMAD R26, R13, UR6, RZ ;  /* 0x000000060d1a7c24 */ /* 0x001fcc000f8e02ff */
[----:B------:R-:W-:Y:S05]  /*0630*/  @!P4 BRA `(.L_x_1) ;  /* 0x0000000000f4c947 */ /* 0x000fea0003800000 */
[----:B------:R-:W-:Y:S01]  /*0640*/  IMAD R16, R7, R24, RZ ;  /* 0x0000001807107224 */ /* 0x000fe200078e02ff */
[----:B------:R-:W-:Y:S01]  /*0650*/  MOV R19, R0 ;  /* 0x0000000000137202 */ /* 0x000fe20000000f00 */
[----:B------:R-:W-:Y:S02]  /*0660*/  IMAD.MOV.U32 R21, RZ, RZ, R26 ;  /* 0x000000ffff157224 */ /* 0x000fe400078e001a */
[----:B------:R-:W-:Y:S01]  /*0670*/  IMAD.MOV.U32 R22, RZ, RZ, R8 ;  /* 0x000000ffff167224 */ /* 0x000fe200078e0008 */
[----:B------:R-:W-:-:S07]  /*0680*/  LEA R13, R16, R5, 0x2 ;  /* 0x00000005100d7211 */ /* 0x000fce00078e10ff */
.L_x_2:
[----:B------:R-:W0:Y:S01]  /*0690*/  LDC.64 R16, c[0x0][0x390] ;  /* 0x0000e400ff107b82 */ /* 0x000e220000000a00 */
[----:B------:R-:W1:Y:S04]  /*06a0*/  LDS R23, [R13+-0x20] ;  /* 0xffffe0000d177984 */ /* 0x000e680000000800 */
[----:B------:R-:W-:Y:S01]  /*06b0*/  LDS R29, [R13+-0x18] ;  /* 0xffffe8000d1d7984 */ /* 0x000fe20000000800 */
[----:B0-----:R-:W-:-:S05]  /*06c0*/  IMAD.WIDE R16, R21, 0x4, R16 ;  /* 0x0000000415107825 */ /* 0x001fca00078e0210 */
[----:B------:R-:W1:Y:S04]  /*06d0*/  LDG.E.CONSTANT R28, desc[UR8][R16.64] ;  /* 0x00000008101c7981 */ /* 0x000e68000c1e9900 */
[----:B------:R-:W2:Y:S04]  /*06e0*/  LDG.E.CONSTANT R25, desc[UR8][R16.64+0x4] ;  /* 0x0000040810197981 */ /* 0x000ea8000c1e9900 */
[----:B------:R-:W3:Y:S01]  /*06f0*/  LDG.E.CONSTANT R27, desc[UR8][R16.64+0x8] ;  /* 0x00000808101b7981 */ /* 0x000ee2000c1e9900 */
[----:B-1----:R-:W-:-:S03]  /*0700*/  FFMA R23, R28, R23, R15 ;  /* 0x000000171c177223 */ /* 0x002fc6000000000f */
[----:B------:R-:W2:Y:S04]  /*0710*/  LDS R28, [R13+-0x1c] ;  /* 0xffffe4000d1c7984 */ /* 0x000ea80000000800 */
[----:B------:R-:W4:Y:S01]  /*0720*/  LDG.E.CONSTANT R15, desc[UR8][R16.64+0x14] ;  /* 0x00001408100f7981 */ /* 0x000f22000c1e9900 */
[----:B--2---:R-:W-:-:S03]  /*0730*/  FFMA R28, R25, R28, R23 ;  /* 0x0000001c191c7223 */ /* 0x004fc60000000017 */
[----:B------:R-:W2:Y:S04]  /*0740*/  LDG.E.CONSTANT R25, desc[UR8][R16.64+0xc] ;  /* 0x00000c0810197981 */ /* 0x000ea8000c1e9900 */
[----:B------:R-:W5:Y:S01]  /*0750*/  LDG.E.CONSTANT R23, desc[UR8][R16.64+0x10] ;  /* 0x0000100810177981 */ /* 0x000f62000c1e9900 */
[----:B---3--:R-:W-:-:S03]  /*0760*/  FFMA R28, R27, R29, R28 ;  /* 0x0000001d1b1c7223 */ /* 0x008fc6000000001c */
[----:B------:R-:W2:Y:S04]  /*0770*/  LDS R27, [R13+-0x14] ;  /* 0xffffec000d1b7984 */ /* 0x000ea80000000800 */
[----:B------:R-:W-:Y:S01]  /*0780*/  LDS R29, [R13+-0x8] ;  /* 0xfffff8000d1d7984 */ /* 0x000fe20000000800 */
[----:B--2---:R-:W-:-:S03]  /*0790*/  FFMA R28, R25, R27, R28 ;  /* 0x0000001b191c7223 */ /* 0x004fc6000000001c */
[----:B------:R-:W5:Y:S04]  /*07a0*/  LDS R25, [R13+-0x10] ;  /* 0xfffff0000d197984 */ /* 0x000f680000000800 */
[----:B------:R-:W2:Y:S01]  /*07b0*/  LDG.E.CONSTANT R27, desc[UR8][R16.64+0x18] ;  /* 0x00001808101b7981 */ /* 0x000ea2000c1e9900 */
[----:B-----5:R-:W-:-:S03]  /*07c0*/  FFMA R28, R23, R25, R28 ;  /* 0x00000019171c7223 */ /* 0x020fc6000000001c */
[----:B------:R-:W4:Y:S04]  /*07d0*/  LDS R23, [R13+-0xc] ;  /* 0xfffff4000d177984 */ /* 0x000f280000000800 */
[----:B------:R-:W3:Y:S01]  /*07e0*/  LDG.E.CONSTANT R25, desc[UR8][R16.64+0x1c] ;  /* 0x00001c0810197981 */ /* 0x000ee2000c1e9900 */
[----:B----4-:R-:W-:-:S03]  /*07f0*/  FFMA R28, R15, R23, R28 ;  /* 0x000000170f1c7223 */ /* 0x010fc6000000001c */
[----:B------:R-:W4:Y:S04]  /*0800*/  LDG.E.CONSTANT R23, desc[UR8][R16.64+0x20] ;  /* 0x0000200810177981 */ /* 0x000f28000c1e9900 */
[----:B------:R-:W5:Y:S01]  /*0810*/  LDG.E.CONSTANT R15, desc[UR8][R16.64+0x24] ;  /* 0x00002408100f7981 */ /* 0x000f62000c1e9900 */
[----:B--2---:R-:W-:-:S03]  /*0820*/  FFMA R28, R27, R29, R28 ;  /* 0x0000001d1b1c7223 */ /* 0x004fc6000000001c */
[----:B------:R-:W3:Y:S04]  /*0830*/  LDS R27, [R13+-0x4] ;  /* 0xfffffc000d1b7984 */ /* 0x000ee80000000800 */
[----:B------:R-:W-:Y:S01]  /*0840*/  LDS R29, [R13+0x8] ;  /* 0x000008000d1d7984 */ /* 0x000fe20000000800 */
[----:B---3--:R-:W-:-:S03]  /*0850*/  FFMA R28, R25, R27, R28 ;  /* 0x0000001b191c7223 */ /* 0x008fc6000000001c */
[----:B------:R-:W4:Y:S04]  /*0860*/  LDS R25, [R13] ;  /* 0x000000000d197984 */ /* 0x000f280000000800 */
[----:B------:R-:W2:Y:S01]  /*0870*/  LDG.E.CONSTANT R27, desc[UR8][R16.64+0x28] ;  /* 0x00002808101b7981 */ /* 0x000ea2000c1e9900 */
[----:B----4-:R-:W-:-:S03]  /*0880*/  FFMA R28, R23, R25, R28 ;  /* 0x00000019171c7223 */ /* 0x010fc6000000001c */
[----:B------:R-:W5:Y:S04]  /*0890*/  LDS R23, [R13+0x4] ;  /* 0x000004000d177984 */ /* 0x000f680000000800 */
[----:B------:R-:W3:Y:S01]  /*08a0*/  LDG.E.CONSTANT R25, desc[UR8][R16.64+0x2c] ;  /* 0x00002c0810197981 */ /* 0x000ee2000c1e9900 */
[----:B-----5:R-:W-:-:S03]  /*08b0*/  FFMA R28, R15, R23, R28 ;  /* 0x000000170f1c7223 */ /* 0x020fc6000000001c */
[----:B------:R-:W4:Y:S04]  /*08c0*/  LDG.E.CONSTANT R23, desc[UR8][R16.64+0x30] ;  /* 0x0000300810177981 */ /* 0x000f28000c1e9900 */
[----:B------:R-:W5:Y:S01]  /*08d0*/  LDG.E.CONSTANT R15, desc[UR8][R16.64+0x34] ;  /* 0x00003408100f7981 */ /* 0x000f62000c1e9900 */
[----:B--2---:R-:W-:-:S03]  /*08e0*/  FFMA R28, R27, R29, R28 ;  /* 0x0000001d1b1c7223 */ /* 0x004fc6000000001c */
[----:B------:R-:W3:Y:S02]  /*08f0*/  LDS R27, [R13+0xc] ;  /* 0x00000c000d1b7984 */ /* 0x000ee40000000800 */
[----:B---3--:R-:W-:Y:S02]  /*0900*/  FFMA R28, R25, R27, R28 ;  /* 0x0000001b191c7223 */ /* 0x008fe4000000001c */
[----:B------:R-:W4:Y:S04]  /*0910*/  LDS R25, [R13+0x10] ;  /* 0x000010000d197984 */ /* 0x000f280000000800 */
[----:B------:R-:W-:Y:S01]  /*0920*/  LDS R27, [R13+0x1c] ;  /* 0x00001c000d1b7984 */ /* 0x000fe20000000800 */
[----:B----4-:R-:W-:-:S03]  /*0930*/  FFMA R28, R23, R25, R28 ;  /* 0x00000019171c7223 */ /* 0x010fc6000000001c */
[----:B------:R-:W5:Y:S04]  /*0940*/  LDS R23, [R13+0x14] ;  /* 0x000014000d177984 */ /* 0x000f680000000800 */
[----:B------:R-:W2:Y:S01]  /*0950*/  LDG.E.CONSTANT R25, desc[UR8][R16.64+0x3c] ;  /* 0x00003c0810197981 */ /* 0x000ea2000c1e9900 */
[----:B-----5:R-:W-:-:S03]  /*0960*/  FFMA R15, R15, R23, R28 ;  /* 0x000000170f0f7223 */ /* 0x020fc6000000001c */
[----:B------:R-:W3:Y:S04]  /*0970*/  LDG.E.CONSTANT R28, desc[UR8][R16.64+0x38] ;  /* 0x00003808101c7981 */ /* 0x000ee8000c1e9900 */
[----:B------:R0:W3:Y:S01]  /*0980*/  LDS R23, [R13+0x18] ;  /* 0x000018000d177984 */ /* 0x0000e20000000800 */
[----:B------:R-:W-:-:S05]  /*0990*/  VIADD R19, R19, 0x10 ;  /* 0x0000001013137836 */ /* 0x000fca0000000000 */
[----:B------:R-:W-:Y:S02]  /*09a0*/  ISETP.NE.AND P4, PT, R19, RZ, PT ;  /* 0x000000ff1300720c */ /* 0x000fe40003f85270 */
[----:B------:R-:W-:Y:S01]  /*09b0*/  IADD3 R22, PT, PT, R22, 0x10, RZ ;  /* 0x0000001016167810 */ /* 0x000fe20007ffe0ff */
[----:B0-----:R-:W-:Y:S01]  /*09c0*/  VIADD R13, R13, 0x40 ;  /* 0x000000400d0d7836 */ /* 0x001fe20000000000 */
[----:B------:R-:W-:Y:S01]  /*09d0*/  IADD3 R21, PT, PT, R21, 0x10, RZ ;  /* 0x0000001015157810 */ /* 0x000fe20007ffe0ff */
[----:B---3--:R-:W-:-:S04]  /*09e0*/  FFMA R15, R28, R23, R15 ;  /* 0x000000171c0f7223 */ /* 0x008fc8000000000f */
[----:B--2---:R-:W-:-:S04]  /*09f0*/  FFMA R15, R25, R27, R15 ;  /* 0x0000001b190f7223 */ /* 0x004fc8000000000f */
[----:B------:R-:W-:Y:S05]  /*0a00*/  @P4 BRA `(.L_x_2) ;  /* 0xfffffffc00204947 */ /* 0x000fea000383ffff */
.L_x_1:
[----:B------:R-:W-:Y:S02]  /*0a10*/  IMAD.IADD R19, R11, 0x1, R26 ;  /* 0x000000010b137824 */ /* 0x000fe400078e021a */
[----:B------:R-:W-:Y:S01]  /*0a20*/  IMAD R13, R7, R24, R18 ;  /* 0x00000018070d7224 */ /* 0x000fe200078e0212 */
[----:B------:R-:W-:Y:S06]  /*0a30*/  @!P2 BRA `(.L_x_3) ;  /* 0x000000040048a947 */ /* 0x000fec0003800000 */
[----:B------:R-:W-:Y:S02]  /*0a40*/  IADD3 R16, PT, PT, R4, -0x1, RZ ;  /* 0xffffffff04107810 */ /* 0x000fe40007ffe0ff */
[----:B------:R-:W-:Y:S02]  /*0a50*/  ISETP.NE.AND P4, PT, R3, RZ, PT ;  /* 0x000000ff0300720c */ /* 0x000fe40003f85270 */
[----:B------:R-:W-:-:S13]  /*0a60*/  ISETP.GE.U32.AND P2, PT, R16, 0x7, PT ;  /* 0x000000071000780c */ /* 0x000fda0003f46070 */
[----:B------:R-:W-:Y:S05]  /*0a70*/  @!P2 BRA `(.L_x_4) ;  /* 0x000000000084a947 */ /* 0x000fea0003800000 */
[----:B------:R-:W0:Y:S01]  /*0a80*/  LDC.64 R16, c[0x0][0x390] ;  /* 0x0000e400ff107b82 */ /* 0x000e220000000a00 */
[----:B------:R-:W-:-:S04]  /*0a90*/  IMAD.IADD R21, R19, 0x1, R22 ;  /* 0x0000000113157824 */ /* 0x000fc800078e0216 */
[----:B0-----:R-:W-:-:S05]  /*0aa0*/  IMAD.WIDE R16, R21, 0x4, R16 ;  /* 0x0000000415107825 */ /* 0x001fca00078e0210 */
[----:B------:R-:W2:Y:S04]  /*0ab0*/  LDG.E.CONSTANT R26, desc[UR8][R16.64] ;  /* 0x00000008101a7981 */ /* 0x000ea8000c1e9900 */
[----:B------:R-:W3:Y:S04]  /*0ac0*/  LDG.E.CONSTANT R25, desc[UR8][R16.64+0x4] ;  /* 0x0000040810197981 */ /* 0x000ee8000c1e9900 */
[----:B------:R-:W4:Y:S04]  /*0ad0*/  LDG.E.CONSTANT R24, desc[UR8][R16.64+0x8] ;  /* 0x0000080810187981 */ /* 0x000f28000c1e9900 */
[----:B------:R-:W5:Y:S01]  /*0ae0*/  LDG.E.CONSTANT R23, desc[UR8][R16.64+0xc] ;  /* 0x00000c0810177981 */ /* 0x000f62000c1e9900 */
[----:B------:R-:W0:Y:S01]  /*0af0*/  S2UR UR7, SR_CgaCtaId ;  /* 0x00000000000779c3 */ /* 0x000e220000008800 */
[----:B------:R-:W-:Y:S01]  /*0b00*/  UMOV UR6, 0x400 ;  /* 0x0000040000067882 */ /* 0x000fe20000000000 */
[----:B------:R-:W-:Y:S01]  /*0b10*/  IADD3 R21, PT, PT, R13, R22, RZ ;  /* 0x000000160d157210 */ /* 0x000fe20007ffe0ff */
[----:B0-----:R-:W-:-:S06]  /*0b20*/  ULEA UR6, UR7, UR6, 0x18 ;  /* 0x0000000607067291 */ /* 0x001fcc000f8ec0ff */
[----:B------:R-:W-:-:S05]  /*0b30*/  LEA R21, R21, UR6, 0x2 ;  /* 0x0000000615157c11 */ /* 0x000fca000f8e10ff */
[----:B------:R-:W2:Y:S04]  /*0b40*/  LDS R27, [R21] ;  /* 0x00000000151b7984 */ /* 0x000ea80000000800 */
[----:B------:R-:W-:Y:S01]  /*0b50*/  LDS R28, [R21+0x1c] ;  /* 0x00001c00151c7984 */ /* 0x000fe20000000800 */
[----:B--2---:R-:W-:-:S03]  /*0b60*/  FFMA R26, R26, R27, R15 ;  /* 0x0000001b1a1a7223 */ /* 0x004fc6000000000f */
[----:B------:R-:W3:Y:S04]  /*0b70*/  LDS R15, [R21+0x4] ;  /* 0x00000400150f7984 */ /* 0x000ee80000000800 */
[----:B------:R-:W-:Y:S01]  /*0b80*/  LDS R27, [R21+0x10] ;  /* 0x00001000151b7984 */ /* 0x000fe20000000800 */
[----:B---3--:R-:W-:-:S03]  /*0b90*/  FFMA R25, R25, R15, R26 ;  /* 0x0000000f19197223 */ /* 0x008fc6000000001a */
[----:B------:R-:W4:Y:S04]  /*0ba0*/  LDS R26, [R21+0x8] ;  /* 0x00000800151a7984 */ /* 0x000f280000000800 */
[----:B------:R-:W2:Y:S01]  /*0bb0*/  LDG.E.CONSTANT R15, desc[UR8][R16.64+0x10] ;  /* 0x00001008100f7981 */ /* 0x000ea2000c1e9900 */
[----:B----4-:R-:W-:-:S03]  /*0bc0*/  FFMA R26, R24, R26, R25 ;  /* 0x0000001a181a7223 */ /* 0x010fc60000000019 */
[----:B------:R-:W5:Y:S04]  /*0bd0*/  LDS R25, [R21+0xc] ;  /* 0x00000c0015197984 */ /* 0x000f680000000800 */
[----:B------:R-:W3:Y:S01]  /*0be0*/  LDG.E.CONSTANT R24, desc[UR8][R16.64+0x14] ;  /* 0x0000140810187981 */ /* 0x000ee2000c1e9900 */
[----:B-----5:R-:W-:-:S03]  /*0bf0*/  FFMA R26, R23, R25, R26 ;  /* 0x00000019171a7223 */ /* 0x020fc6000000001a */
[----:B------:R-:W4:Y:S04]  /*0c00*/  LDG.E.CONSTANT R23, desc[UR8][R16.64+0x18] ;  /* 0x0000180810177981 */ /* 0x000f28000c1e9900 */
[----:B------:R-:W5:Y:S01]  /*0c10*/  LDG.E.CONSTANT R25, desc[UR8][R16.64+0x1c] ;  /* 0x00001c0810197981 */ /* 0x000f62000c1e9900 */
[----:B------:R-:W-:Y:S02]  /*0c20*/  VIADD R22, R22, 0x8 ;  /* 0x0000000816167836 */ /* 0x000fe40000000000 */
[----:B--2---:R-:W-:Y:S02]  /*0c30*/  FFMA R15, R15, R27, R26 ;  /* 0x0000001b0f0f7223 */ /* 0x004fe4000000001a */
[----:B------:R-:W3:Y:S04]  /*0c40*/  LDS R26, [R21+0x14] ;  /* 0x00001400151a7984 */ /* 0x000ee80000000800 */
[----:B------:R-:W4:Y:S01]  /*0c50*/  LDS R27, [R21+0x18] ;  /* 0x00001800151b7984 */ /* 0x000f220000000800 */
[----:B---3--:R-:W-:-:S04]  /*0c60*/  FFMA R24, R24, R26, R15 ;  /* 0x0000001a18187223 */ /* 0x008fc8000000000f */
[----:B----4-:R-:W-:-:S04]  /*0c70*/  FFMA R24, R23, R27, R24 ;  /* 0x0000001b17187223 */ /* 0x010fc80000000018 */
[----:B-----5:R-:W-:-:S07]  /*0c80*/  FFMA R15, R25, R28, R24 ;  /* 0x0000001c190f7223 */ /* 0x020fce0000000018 */
.L_x_4:
[----:B------:R-:W-:Y:S05]  /*0c90*/  @!P4 BRA `(.L_x_3) ;  /* 0x0000000000b0c947 */ /* 0x000fea0003800000 */
[----:B------:R-:W-:Y:S01]  /*0ca0*/  ISETP.NE.AND P2, PT, R2, RZ, PT ;  /* 0x000000ff0200720c */ /* 0x000fe20003f45270 */
[----:B------:R-:W-:-:S12]  /*0cb0*/  @!P0 BRA `(.L_x_5) ;  /* 0x0000000000548947 */ /* 0x000fd80003800000 */
[----:B------:R-:W0:Y:S01]  /*0cc0*/  LDC.64 R16, c[0x0][0x390] ;  /* 0x0000e400ff107b82 */ /* 0x000e220000000a00 */
[----:B------:R-:W-:-:S05]  /*0cd0*/  IADD3 R21, PT, PT, R19, R22, RZ ;  /* 0x0000001613157210 */ /* 0x000fca0007ffe0ff */
[----:B0-----:R-:W-:-:S05]  /*0ce0*/  IMAD.WIDE R16, R21, 0x4, R16 ;  /* 0x0000000415107825 */ /* 0x001fca00078e0210 */
[----:B------:R-:W2:Y:S04]  /*0cf0*/  LDG.E.CONSTANT R26, desc[UR8][R16.64] ;  /* 0x00000008101a7981 */ /* 0x000ea8000c1e9900 */
[----:B------:R-:W3:Y:S04]  /*0d00*/  LDG.E.CONSTANT R23, desc[UR8][R16.64+0x4] ;  /* 0x0000040810177981 */ /* 0x000ee8000c1e9900 */
[----:B------:R-:W4:Y:S04]  /*0d10*/  LDG.E.CONSTANT R21, desc[UR8][R16.64+0x8] ;  /* 0x0000080810157981 */ /* 0x000f28000c1e9900 */
[----:B------:R-:W5:Y:S01]  /*0d20*/  LDG.E.CONSTANT R24, desc[UR8][R16.64+0xc] ;  /* 0x00000c0810187981 */ /* 0x000f62000c1e9900 */
[----:B------:R-:W0:Y:S01]  /*0d30*/  S2UR UR7, SR_CgaCtaId ;  /* 0x00000000000779c3 */ /* 0x000e220000008800 */
[----:B------:R-:W-:Y:S01]  /*0d40*/  UMOV UR6, 0x400 ;  /* 0x0000040000067882 */ /* 0x000fe20000000000 */
[----:B------:R-:W-:Y:S01]  /*0d50*/  IMAD.IADD R25, R13, 0x1, R22 ;  /* 0x000000010d197824 */ /* 0x000fe200078e0216 */
[----:B------:R-:W-:Y:S01]  /*0d60*/  IADD3 R22, PT, PT, R22, 0x4, RZ ;  /* 0x0000000416167810 */ /* 0x000fe20007ffe0ff */
[----:B0-----:R-:W-:-:S06]  /*0d70*/  ULEA UR6, UR7, UR6, 0x18 ;  /* 0x0000000607067291 */ /* 0x001fcc000f8ec0ff */
[----:B------:R-:W-:-:S05]  /*0d80*/  LEA R25, R25, UR6, 0x2 ;  /* 0x0000000619197c11 */ /* 0x000fca000f8e10ff */
[----:B------:R-:W2:Y:S04]  /*0d90*/  LDS R27, [R25] ;  /* 0x00000000191b7984 */ /* 0x000ea80000000800 */
[----:B------:R-:W-:Y:S01]  /*0da0*/  LDS R28, [R25+0xc] ;  /* 0x00000c00191c7984 */ /* 0x000fe20000000800 */
[----:B--2---:R-:W-:-:S03]  /*0db0*/  FFMA R26, R26, R27, R15 ;  /* 0x0000001b1a1a7223 */ /* 0x004fc6000000000f */
[----:B------:R-:W3:Y:S04]  /*0dc0*/  LDS R15, [R25+0x4] ;  /* 0x00000400190f7984 */ /* 0x000ee80000000800 */
[----:B------:R-:W4:Y:S01]  /*0dd0*/  LDS R27, [R25+0x8] ;  /* 0x00000800191b7984 */ /* 0x000f220000000800 */
[----:B---3--:R-:W-:-:S04]  /*0de0*/  FFMA R26, R23, R15, R26 ;  /* 0x0000000f171a7223 */ /* 0x008fc8000000001a */
[----:B----4-:R-:W-:-:S04]  /*0df0*/  FFMA R21, R21, R27, R26 ;  /* 0x0000001b15157223 */ /* 0x010fc8000000001a */
[----:B-----5:R-:W-:-:S07]  /*0e00*/  FFMA R15, R24, R28, R21 ;  /* 0x0000001c180f7223 */ /* 0x020fce0000000015 */
.L_x_5:
[----:B------:R-:W-:Y:S05]  /*0e10*/  @!P2 BRA `(.L_x_3) ;  /* 0x000000000050a947 */ /* 0x000fea0003800000 */
[----:B------:R-:W0:Y:S01]  /*0e20*/  LDC.64 R16, c[0x0][0x390] ;  /* 0x0000e400ff107b82 */ /* 0x000e220000000a00 */
[----:B------:R-:W-:-:S04]  /*0e30*/  IMAD.IADD R19, R19, 0x1, R22 ;  /* 0x0000000113137824 */ /* 0x000fc800078e0216 */
[----:B0-----:R-:W-:-:S05]  /*0e40*/  IMAD.WIDE R16, R19, 0x4, R16 ;  /* 0x0000000413107825 */ /* 0x001fca00078e0210 */
[----:B------:R-:W2:Y:S01]  /*0e50*/  LDG.E.CONSTANT R24, desc[UR8][R16.64] ;  /* 0x0000000810187981 */ /* 0x000ea2000c1e9900 */
[----:B------:R-:W0:Y:S01]  /*0e60*/  S2UR UR7, SR_CgaCtaId ;  /* 0x00000000000779c3 */ /* 0x000e220000008800 */
[----:B------:R-:W-:Y:S01]  /*0e70*/  UMOV UR6, 0x400 ;  /* 0x0000040000067882 */ /* 0x000fe20000000000 */
[----:B------:R-:W-:Y:S02]  /*0e80*/  IADD3 R13, PT, PT, R13, R22, RZ ;  /* 0x000000160d0d7210 */ /* 0x000fe40007ffe0ff */
[----:B------:R-:W-:Y:S01]  /*0e90*/  ISETP.NE.AND P2, PT, R2, 0x1, PT ;  /* 0x000000010200780c */ /* 0x000fe20003f45270 */
[----:B0-----:R-:W-:-:S06]  /*0ea0*/  ULEA UR6, UR7, UR6, 0x18 ;  /* 0x0000000607067291 */ /* 0x001fcc000f8ec0ff */
[----:B------:R-:W-:-:S05]  /*0eb0*/  LEA R21, R13, UR6, 0x2 ;  /* 0x000000060d157c11 */ /* 0x000fca000f8e10ff */
[----:B------:R-:W2:Y:S02]  /*0ec0*/  LDS R13, [R21] ;  /* 0x00000000150d7984 */ /* 0x000ea40000000800 */
[----:B--2---:R-:W-:Y:S01]  /*0ed0*/  FFMA R15, R24, R13, R15 ;  /* 0x0000000d180f7223 */ /* 0x004fe2000000000f */
[----:B------:R-:W-:Y:S06]  /*0ee0*/  @!P2 BRA `(.L_x_3) ;  /* 0x00000000001ca947 */ /* 0x000fec0003800000 */
[----:B------:R-:W-:Y:S01]  /*0ef0*/  ISETP.NE.AND P2, PT, R2, 0x2, PT ;  /* 0x000000020200780c */ /* 0x000fe20003f45270 */
[----:B------:R-:W2:Y:S04]  /*0f00*/  LDG.E.CONSTANT R22, desc[UR8][R16.64+0x4] ;  /* 0x0000040810167981 */ /* 0x000ea8000c1e9900 */
[----:B------:R-:W2:Y:S08]  /*0f10*/  LDS R13, [R21+0x4] ;  /* 0x00000400150d7984 */ /* 0x000eb00000000800 */
[----:B------:R-:W3:Y:S04]  /*0f20*/  @P2 LDG.E.CONSTANT R24, desc[UR8][R16.64+0x8] ;  /* 0x0000080810182981 */ /* 0x000ee8000c1e9900 */
[----:B------:R-:W3:Y:S01]  /*0f30*/  @P2 LDS R19, [R21+0x8] ;  /* 0x0000080015132984 */ /* 0x000ee20000000800 */
[----:B--2---:R-:W-:-:S04]  /*0f40*/  FFMA R15, R22, R13, R15 ;  /* 0x0000000d160f7223 */ /* 0x004fc8000000000f */
[----:B---3--:R-:W-:-:S07]  /*0f50*/  @P2 FFMA R15, R24, R19, R15 ;  /* 0x00000013180f2223 */ /* 0x008fce000000000f */
.L_x_3:
[----:B------:R-:W-:Y:S05]  /*0f60*/  @P1 BRA `(.L_x_6) ;  /* 0xfffffff400801947 */ /* 0x000fea000383ffff */
.L_x_0:
[----:B------:R-:W1:Y:S01]  /*0f70*/  LDCU UR6, c[0x0][0x3a8] ;  /* 0x00007500ff0677ac */ /* 0x000e620008000800 */
[----:B------:R-:W-:Y:S01]  /*0f80*/  IMAD.MOV.U32 R18, RZ, RZ, R15 ;  /* 0x000000ffff127224 */ /* 0x000fe200078e000f */
[----:B-1----:R-:W-:-:S09]  /*0f90*/  UISETP.NE.AND UP0, UPT, UR6, 0x1, UPT ;  /* 0x000000010600788c */ /* 0x002fd2000bf05270 */
[----:B------:R-:W-:Y:S05]  /*0fa0*/  BRA.U !UP0, `(.L_x_7) ;  /* 0x0000000108107547 */ /* 0x000fea000b800000 */
[----:B------:R-:W-:-:S09]  /*0fb0*/  UISETP.NE.AND UP0, UPT, UR6, URZ, UPT ;  /* 0x000000ff0600728c */ /* 0x000fd2000bf05270 */
[----:B------:R-:W-:Y:S05]  /*0fc0*/  BRA.U UP0, `(.L_x_8) ;  /* 0x0000000100687547 */ /* 0x000fea000b800000 */
[----:B------:R-:W-:Y:S01]  /*0fd0*/  FMNMX R18, RZ, R18, !PT ;  /* 0x00000012ff127209 */ /* 0x000fe20007800000 */
[----:B------:R-:W-:Y:S06]  /*0fe0*/  BRA `(.L_x_8) ;  /* 0x0000000000607947 */ /* 0x000fec0003800000 */
.L_x_7:
[----:B0-----:R-:W-:Y:S01]  /*0ff0*/  HFMA2 R13, -RZ, RZ, 0.96630859375, -0.0022525787353515625 ;  /* 0x3bbb989dff0d7431 */ /* 0x001fe200000001ff */
[----:B------:R-:W-:Y:S01]  /*1000*/  MOV R16, 0x437c0000 ;  /* 0x437c000000107802 */ /* 0x000fe20000000f00 */
[----:B------:R-:W-:Y:S03]  /*1010*/  BSSY.RECONVERGENT B0, `(.L_x_9) ;  /* 0x0000014000007945 */ /* 0x000fe60003800200 */
[----:B------:R-:W-:-:S04]  /*1020*/  FFMA.SAT R13, R18, -R13, 0.5 ;  /* 0x3f000000120d7423 */ /* 0x000fc8000000280d */
[----:B------:R-:W-:-:S04]  /*1030*/  FFMA.RM R13, R13, R16, 12582913 ;  /* 0x4b4000010d0d7423 */ /* 0x000fc80000004010 */
[C---:B------:R-:W-:Y:S01]  /*1040*/  FADD R15, R13.reuse, -12583039 ;  /* 0xcb40007f0d0f7421 */ /* 0x040fe20000000000 */
[----:B------:R-:W-:-:S03]  /*1050*/  IMAD.SHL.U32 R13, R13, 0x800000, RZ ;  /* 0x008000000d0d7824 */ /* 0x000fc600078e00ff */
[----:B------:R-:W-:-:S04]  /*1060*/  FFMA R15, R18, -1.4426950216293334961, -R15 ;  /* 0xbfb8aa3b120f7823 */ /* 0x000fc8000000080f */
[----:B------:R-:W-:-:S04]  /*1070*/  FFMA R15, R18, -1.925963033500011079e-08, R15 ;  /* 0xb2a57060120f7823 */ /* 0x000fc8000000000f */
[----:B------:R-:W0:Y:S02]  /*1080*/  MUFU.EX2 R16, R15 ;  /* 0x0000000f00107308 */ /* 0x000e240000000800 */
[----:B0-----:R-:W-:-:S05]  /*1090*/  FFMA R18, R13, R16, 1 ;  /* 0x3f8000000d127423 */ /* 0x001fca0000000010 */
[----:B------:R-:W-:-:S04]  /*10a0*/  IADD3 R13, PT, PT, R18, 0x1800000, RZ ;  /* 0x01800000120d7810 */ /* 0x000fc80007ffe0ff */
[----:B------:R-:W-:-:S04]  /*10b0*/  LOP3.LUT R13, R13, 0x7f800000, RZ, 0xc0, !PT ;  /* 0x7f8000000d0d7812 */ /* 0x000fc800078ec0ff */
[----:B------:R-:W-:-:S13]  /*10c0*/  ISETP.GT.U32.AND P0, PT, R13, 0x1ffffff, PT ;  /* 0x01ffffff0d00780c */ /* 0x000fda0003f04070 */
[----:B------:R-:W-:Y:S05]  /*10d0*/  @P0 BRA `(.L_x_10) ;  /* 0x00000000000c0947 */ /* 0x000fea0003800000 */
[----:B------:R-:W-:-:S07]  /*10e0*/  MOV R16, 0x1100 ;  /* 0x0000110000107802 */ /* 0x000fce0000000f00 */
[----:B------:R-:W-:Y:S05]  /*10f0*/  CALL.REL.NOINC `($__internal_0_$__cuda_sm20_rcp_rn_f32_slowpath) ;  /* 0x0000000000447944 */ /* 0x000fea0003c00000 */
[----:B------:R-:W-:Y:S05]  /*1100*/  BRA `(.L_x_11) ;  /* 0x0000000000107947 */ /* 0x000fea0003800000 */
.L_x_10:
[----:B------:R-:W0:Y:S02]  /*1110*/  MUFU.RCP R13, R18 ;  /* 0x00000012000d7308 */ /* 0x000e240000001000 */
[----:B0-----:R-:W-:-:S04]  /*1120*/  FFMA R15, R18, R13, -1 ;  /* 0xbf800000120f7423 */ /* 0x001fc8000000000d */
[----:B------:R-:W-:-:S04]  /*1130*/  FADD.FTZ R16, -R15, -RZ ;  /* 0x800000ff0f107221 */ /* 0x000fc80000010100 */
[----:B------:R-:W-:-:S07]  /*1140*/  FFMA R13, R13, R16, R13 ;  /* 0x000000100d0d7223 */ /* 0x000fce000000000d */
.L_x_11:
[----:B------:R-:W-:Y:S05]  /*1150*/  BSYNC.RECONVERGENT B0 ;  /* 0x0000000000007941 */ /* 0x000fea0003800200 */
.L_x_9:
[----:B------:R-:W-:-:S07]  /*1160*/  MOV R18, R13 ;  /* 0x0000000d00127202 */ /* 0x000fce0000000f00 */
.L_x_8:
[----:B0-----:R-:W0:Y:S01]  /*1170*/  LDC R13, c[0x0][0x39c] ;  /* 0x0000e700ff0d7b82 */ /* 0x001e220000000800 */
[----:B------:R-:W1:Y:S07]  /*1180*/  LDCU UR6, c[0x0][0x3a0] ;  /* 0x00007400ff0677ac */ /* 0x000e6e0008000800 */
[----:B------:R-:W2:Y:S01]  /*1190*/  LDC.64 R16, c[0x0][0x388] ;  /* 0x0000e200ff107b82 */ /* 0x000ea20000000a00 */
[----:B0-----:R-:W-:-:S04]  /*11a0*/  IMAD R13, R13, UR5, R12 ;  /* 0x000000050d0d7c24 */ /* 0x001fc8000f8e020c */
[----:B-1----:R-:W-:-:S04]  /*11b0*/  IMAD R13, R13, UR6, R10 ;  /* 0x000000060d0d7c24 */ /* 0x002fc8000f8e020a */
[----:B--2---:R-:W-:-:S05]  /*11c0*/  IMAD.WIDE R16, R13, 0x4, R16 ;  /* 0x000000040d107825 */ /* 0x004fca00078e0210 */
[----:B------:R0:W-:Y:S01]  /*11d0*/  STG.E desc[UR8][R16.64], R18 ;  /* 0x0000001210007986 */ /* 0x0001e2000c101908 */
[----:B------:R-:W-:Y:S06]  /*11e0*/  BAR.SYNC.DEFER_BLOCKING 0x0 ;  /* 0x0000000000007b1d */ /* 0x000fec0000010000 */
[----:B------:R-:W-:Y:S05]  /*11f0*/  @P3 BRA `(.L_x_12) ;  /* 0xfffffff000343947 */ /* 0x000fea000383ffff */
[----:B------:R-:W-:Y:S05]  /*1200*/  EXIT ;  /* 0x000000000000794d */ /* 0x000fea0003800000 */
        .weak           $__internal_0_$__cuda_sm20_rcp_rn_f32_slowpath
        .type           $__internal_0_$__cuda_sm20_rcp_rn_f32_slowpath,@function
        .size           $__internal_0_$__cuda_sm20_rcp_rn_f32_slowpath,(.L_x_92 - $__internal_0_$__cuda_sm20_rcp_rn_f32_slowpath)
$__internal_0_$__cuda_sm20_rcp_rn_f32_slowpath:
[----:B------:R-:W-:Y:S01]  /*1210*/  IMAD.SHL.U32 R15, R18, 0x2, RZ ;  /* 0x00000002120f7824 */ /* 0x000fe200078e00ff */
[----:B------:R-:W-:Y:S01]  /*1220*/  BSSY.RECONVERGENT B1, `(.L_x_13) ;  /* 0x0000031000017945 */ /* 0x000fe20003800200 */
[----:B------:R-:W-:-:S03]  /*1230*/  MOV R13, R18 ;  /* 0x00000012000d7202 */ /* 0x000fc60000000f00 */
[----:B------:R-:W-:-:S04]  /*1240*/  SHF.R.U32.HI R15, RZ, 0x18, R15 ;  /* 0x00000018ff0f7819 */ /* 0x000fc8000001160f */
[----:B------:R-:W-:-:S13]  /*1250*/  ISETP.NE.U32.AND P0, PT, R15, RZ, PT ;  /* 0x000000ff0f00720c */ /* 0x000fda0003f05070 */
[----:B------:R-:W-:Y:S05]  /*1260*/  @P0 BRA `(.L_x_14) ;  /* 0x0000000000280947 */ /* 0x000fea0003800000 */
[----:B------:R-:W-:-:S04]  /*1270*/  SHF.L.U32 R15, R13, 0x1, RZ ;  /* 0x000000010d0f7819 */ /* 0x000fc800000006ff */
[----:B------:R-:W-:-:S13]  /*1280*/  ISETP.NE.AND P0, PT, R15, RZ, PT ;  /* 0x000000ff0f00720c */ /* 0x000fda0003f05270 */
[----:B------:R-:W-:Y:S01]  /*1290*/  @P0 FFMA R18, R13, 1.84467440737095516160e+19, RZ ;  /* 0x5f8000000d120823 */ /* 0x000fe200000000ff */
[----:B------:R-:W-:Y:S08]  /*12a0*/  @!P0 MUFU.RCP R17, R13 ;  /* 0x0000000d00118308 */ /* 0x000ff00000001000 */
[----:B------:R-:W0:Y:S02]  /*12b0*/  @P0 MUFU.RCP R15, R18 ;  /* 0x00000012000f0308 */ /* 0x000e240000001000 */
[----:B0-----:R-:W-:-:S04]  /*12c0*/  @P0 FFMA R19, R18, R15, -1 ;  /* 0xbf80000012130423 */ /* 0x001fc8000000000f */
[----:B------:R-:W-:-:S04]  /*12d0*/  @P0 FADD.FTZ R20, -R19, -RZ ;  /* 0x800000ff13140221 */ /* 0x000fc80000010100 */
[----:B------:R-:W-:-:S04]  /*12e0*/  @P0 FFMA R15, R15, R20, R15 ;  /* 0x000000140f0f0223 */ /* 0x000fc8000000000f */
[----:B------:R-:W-:Y:S01]  /*12f0*/  @P0 FFMA R17, R15, 1.84467440737095516160e+19, RZ ;  /* 0x5f8000000f110823 */ /* 0x000fe200000000ff */
[----:B------:R-:W-:Y:S06]  /*1300*/  BRA `(.L_x_15) ;  /* 0x0000000000887947 */ /* 0x000fec0003800000 */
.L_x_14:
[----:B------:R-:W-:-:S05]  /*1310*/  VIADD R17, R15, 0xffffff03 ;  /* 0xffffff030f117836 */ /* 0x000fca0000000000 */
[----:B------:R-:W-:-:S13]  /*1320*/  ISETP.GT.U32.AND P0, PT, R17, 0x1, PT ;  /* 0x000000011100780c */ /* 0x000fda0003f04070 */
[----:B------:R-:W-:Y:S05]  /*1330*/  @P0 BRA `(.L_x_16) ;  /* 0x0000000000780947 */ /* 0x000fea0003800000 */
[----:B------:R-:W-:Y:S01]  /*1340*/  LOP3.LUT R18, R13, 0x7fffff, RZ, 0xc0, !PT ;  /* 0x007fffff0d127812 */ /* 0x000fe200078ec0ff */
[----:B------:R-:W-:Y:S01]  /*1350*/  HFMA2 R22, -RZ, RZ, 0, 1.78813934326171875e-07 ;  /* 0x00000003ff167431 */ /* 0x000fe200000001ff */
[----:B------:R-:W-:Y:S02]  /*1360*/  IADD3 R15, PT, PT, R15, -0xfc, RZ ;  /* 0xffffff040f0f7810 */ /* 0x000fe40007ffe0ff */
[----:B------:R-:W-:-:S04]  /*1370*/  LOP3.LUT R18, R18, 0x3f800000, RZ, 0xfc, !PT ;  /* 0x3f80000012127812 */ /* 0x000fc800078efcff */
[----:B------:R-:W0:Y:S01]  /*1380*/  MUFU.RCP R19, R18 ;  /* 0x0000001200137308 */ /* 0x000e220000001000 */
[----:B------:R-:W-:Y:S01]  /*1390*/  SHF.L.U32 R23, R22, R17, RZ ;  /* 0x0000001116177219 */ /* 0x000fe200000006ff */
[----:B0-----:R-:W-:-:S04]  /*13a0*/  FFMA R20, R18, R19, -1 ;  /* 0xbf80000012147423 */ /* 0x001fc80000000013 */
[----:B------:R-:W-:-:S04]  /*13b0*/  FADD.FTZ R20, -R20, -RZ ;  /* 0x800000ff14147221 */ /* 0x000fc80000010100 */
[CCC-:B------:R-:W-:Y:S01]  /*13c0*/  FFMA.RM R21, R19.reuse, R20.reuse, R19.reuse ;  /* 0x0000001413157223 */ /* 0x1c0fe20000004013 */
[----:B------:R-:W-:-:S04]  /*13d0*/  FFMA.RP R20, R19, R20, R19 ;  /* 0x0000001413147223 */ /* 0x000fc80000008013 */
[C---:B------:R-:W-:Y:S02]  /*13e0*/  LOP3.LUT R19, R21.reuse, 0x7fffff, RZ, 0xc0, !PT ;  /* 0x007fffff15137812 */ /* 0x040fe400078ec0ff */
[----:B------:R-:W-:Y:S02]  /*13f0*/  FSETP.NEU.FTZ.AND P0, PT, R21, R20, PT ;  /* 0x000000141500720b */ /* 0x000fe40003f1d000 */
[----:B------:R-:W-:Y:S02]  /*1400*/  LOP3.LUT R20, R19, 0x800000, RZ, 0xfc, !PT ;  /* 0x0080000013147812 */ /* 0x000fe400078efcff */
[----:B------:R-:W-:Y:S02]  /*1410*/  SEL R19, RZ, 0xffffffff, !P0 ;  /* 0xffffffffff137807 */ /* 0x000fe40004000000 */
[----:B------:R-:W-:Y:S02]  /*1420*/  LOP3.LUT R18, R23, R20, RZ, 0xc0, !PT ;  /* 0x0000001417127212 */ /* 0x000fe400078ec0ff */
[----:B------:R-:W-:-:S02]  /*1430*/  IADD3 R19, PT, PT, -R19, RZ, RZ ;  /* 0x000000ff13137210 */ /* 0x000fc40007ffe1ff */
[-C--:B------:R-:W-:Y:S02]  /*1440*/  SHF.R.U32.HI R18, RZ, R17.reuse, R18 ;  /* 0x00000011ff127219 */ /* 0x080fe40000011612 */
[--C-:B------:R-:W-:Y:S02]  /*1450*/  LOP3.LUT P1, RZ, R19, R17, R20.reuse, 0xf8, !PT ;  /* 0x0000001113ff7212 */ /* 0x100fe4000782f814 */
[C---:B------:R-:W-:Y:S02]  /*1460*/  LOP3.LUT P0, RZ, R18.reuse, 0x1, RZ, 0xc0, !PT ;  /* 0x0000000112ff7812 */ /* 0x040fe4000780c0ff */
[----:B------:R-:W-:Y:S02]  /*1470*/  LOP3.LUT P2, RZ, R18, 0x2, RZ, 0xc0, !PT ;  /* 0x0000000212ff7812 */ /* 0x000fe4000784c0ff */
[----:B------:R-:W-:Y:S02]  /*1480*/  SHF.R.U32.HI R20, RZ, R15, R20 ;  /* 0x0000000fff147219 */ /* 0x000fe40000011614 */
[----:B------:R-:W-:-:S02]  /*1490*/  PLOP3.LUT P0, PT, P0, P1, P2, 0xe0, 0x0 ;  /* 0x000000000000781c */ /* 0x000fc40000703c20 */
[----:B------:R-:W-:Y:S02]  /*14a0*/  LOP3.LUT P1, RZ, R13, 0x7fffff, RZ, 0xc0, !PT ;  /* 0x007fffff0dff7812 */ /* 0x000fe4000782c0ff */
[----:B------:R-:W-:-:S05]  /*14b0*/  SEL R17, RZ, 0x1, !P0 ;  /* 0x00000001ff117807 */ /* 0x000fca0004000000 */
[----:B------:R-:W-:-:S05]  /*14c0*/  IMAD.MOV R17, RZ, RZ, -R17 ;  /* 0x000000ffff117224 */ /* 0x000fca00078e0a11 */
[----:B------:R-:W-:-:S13]  /*14d0*/  ISETP.GE.AND P0, PT, R17, RZ, PT ;  /* 0x000000ff1100720c */ /* 0x000fda0003f06270 */
[----:B------:R-:W-:-:S05]  /*14e0*/  @!P0 IADD3 R20, PT, PT, R20, 0x1, RZ ;  /* 0x0000000114148810 */ /* 0x000fca0007ffe0ff */
[----:B------:R-:W-:-:S05]  /*14f0*/  @!P1 IMAD.SHL.U32 R20, R20, 0x2, RZ ;  /* 0x0000000214149824 */ /* 0x000fca00078e00ff */
[----:B------:R-:W-:Y:S01]  /*1500*/  LOP3.LUT R17, R20, 0x80000000, R13, 0xf8, !PT ;  /* 0x8000000014117812 */ /* 0x000fe200078ef80d */
[----:B------:R-:W-:Y:S06]  /*1510*/  BRA `(.L_x_15) ;  /* 0x0000000000047947 */ /* 0x000fec0003800000 */
.L_x_16:
[----:B------:R0:W1:Y:S02]  /*1520*/  MUFU.RCP R17, R13 ;  /* 0x0000000d00117308 */ /* 0x0000640000001000 */
.L_x_15:
[----:B------:R-:W-:Y:S05]  /*1530*/  BSYNC.RECONVERGENT B1 ;  /* 0x0000000000017941 */ /* 0x000fea0003800200 */
.L_x_13:
[----:B01----:R-:W-:Y:S01]  /*1540*/  MOV R13, R17 ;  /* 0x00000011000d7202 */ /* 0x003fe20000000f00 */
[----:B------:R-:W-:-:S04]  /*1550*/  HFMA2 R17, -RZ, RZ, 0, 0 ;  /* 0x00000000ff117431 */ /* 0x000fc800000001ff */
[----:B------:R-:W-:Y:S05]  /*1560*/  RET.REL.NODEC R16 `(_Z28fused_conv_activation_kernelPKfPfS0_iiiii) ;  /* 0xffffffe810a47950 */ /* 0x000fea0003c3ffff */
.L_x_17:
[----:B------:R-:W-:-:S00]  /*1570*/  BRA `(.L_x_17) ;  /* 0xfffffffc00fc7947 */ /* 0x000fc0000383ffff */
[----:B------:R-:W-:-:S00]  /*1580*/  NOP ;  /* 0x0000000000007918 */ /* 0x000fc00000000000 */
[----:B------:R-:W-:-:S00]  /*1590*/  NOP ;  /* 0x0000000000007918 */ /* 0x000fc00000000000 */
[----:B------:R-:W-:-:S00]  /*15a0*/  NOP ;  /* 0x0000000000007918 */ /* 0x000fc00000000000 */
[----:B------:R-:W-:-:S00]  /*15b0*/  NOP ;  /* 0x0000000000007918 */ /* 0x000fc00000000000 */
[----:B------:R-:W-:-:S00]  /*15c0*/  NOP ;  /* 0x0000000000007918 */ /* 0x000fc00000000000 */
[----:B------:R-:W-:-:S00]  /*15d0*/  NOP ;  /* 0x0000000000007918 */ /* 0x000fc00000000000 */
[----:B------:R-:W-:-:S00]  /*15e0*/  NOP ;  /* 0x0000000000007918 */ /* 0x000fc00000000000 */
[----:B------:R-:W-:-:S00]  /*15f0*/  NOP ;  /* 0x0000000000007918 */ /* 0x000fc00000000000 */
.L_x_92:


//--------------------- .text._Z29fused_erosion_dilation_kernelPKfPfS1_S1_iiii --------------------------
	.section	.text._Z29fused_erosion_dilation_kernelPKfPfS1_S1_iiii,"ax",@progbits
	.align	128
        .global         _Z29fused_erosion_dilation_kernelPKfPfS1_S1_iiii
        .type           _Z29fused_erosion_dilation_kernelPKfPfS1_S1_iiii,@function
        .size           _Z29fused_erosion_dilation_kernelPKfPfS1_S1_iiii,(.L_x_99 - _Z29fused_erosion_dilation_kernelPKfPfS1_S1_iiii)
        .other          _Z29fused_erosion_dilation_kernelPKfPfS1_S1_iiii,@"STO_CUDA_ENTRY STV_DEFAULT"
_Z29fused_erosion_dilation_kernelPKfPfS1_S1_iiii:
.text._Z29fused_erosion_dilation_kernelPKfPfS1_S1_iiii:
[----:B------:R-:W-:Y:S01]  /*0000*/  LDC R1, c[0x0][0x37c] ;  /* 0x0000df00ff017b82 */ /* 0x000fe20000000800 */
[----:B------:R-:W0:Y:S07]  /*0010*/  S2R R5, SR_TID.Y ;  /* 0x0000000000057919 */ /* 0x000e2e0000002200 */
[----:B------:R-:W1:Y:S01]  /*0020*/  LDC R3, c[0x0][0x360] ;  /* 0x0000d800ff037b82 */ /* 0x000e620000000800 */
[----:B------:R-:W2:Y:S01]  /*0030*/  LDCU UR8, c[0x0][0x3a4] ;  /* 0x00007480ff0877ac */ /* 0x000ea20008000800 */
[----:B------:R-:W1:Y:S06]  /*0040*/  S2R R2, SR_TID.X ;  /* 0x0000000000027919 */ /* 0x000e6c0000002100 */
[----:B------:R-:W0:Y:S08]  /*0050*/  S2UR UR5, SR_CTAID.Y ;  /* 0x00000000000579c3 */ /* 0x000e300000002600 */
[----:B------:R-:W0:Y:S08]  /*0060*/  LDC R0, c[0x0][0x364] ;  /* 0x0000d900ff007b82 */ /* 0x000e300000000800 */
[----:B------:R-:W1:Y:S08]  /*0070*/  S2UR UR4, SR_CTAID.X ;  /* 0x00000000000479c3 */ /* 0x000e700000002500 */
[----:B------:R-:W3:Y:S01]  /*0080*/  LDC R8, c[0x0][0x3a8] ;  /* 0x0000ea00ff087b82 */ /* 0x000ee20000000800 */
[----:B0-----:R-:W-:-:S05]  /*0090*/  IMAD R0, R0, UR5, R5 ;  /* 0x0000000500007c24 */ /* 0x001fca000f8e0205 */
[----:B--2---:R-:W-:Y:S01]  /*00a0*/  ISETP.GE.AND P0, PT, R0, UR8, PT ;  /* 0x0000000800007c0c */ /* 0x004fe2000bf06270 */
[----:B-1----:R-:W-:-:S05]  /*00b0*/  IMAD R3, R3, UR4, R2 ;  /* 0x0000000403037c24 */ /* 0x002fca000f8e0202 */
[----:B---3--:R-:W-:-:S13]  /*00c0*/  ISETP.GE.OR P0, PT, R3, R8, P0 ;  /* 0x000000080300720c */ /* 0x008fda0000706670 */
[----:B------:R-:W-:Y:S05]  /*00d0*/  @P0 EXIT ;  /* 0x000000000000094d */ /* 0x000fea0003800000 */
[----:B------:R-:W0:Y:S02]  /*00e0*/  LDC R6, c[0x0][0x3a0] ;  /* 0x0000e800ff067b82 */ /* 0x000e240000000800 */
[----:B0-----:R-:W-:-:S13]  /*00f0*/  ISETP.GE.AND P0, PT, R6, 0x1, PT ;  /* 0x000000010600780c */ /* 0x001fda0003f06270 */
[----:B------:R-:W-:Y:S05]  /*0100*/  @!P0 EXIT ;  /* 0x000000000000894d */ /* 0x000fea0003800000 */
[----:B------:R-:W0:Y:S01]  /*0110*/  LDC R4, c[0x0][0x3ac] ;  /* 0x0000eb00ff047b82 */ /* 0x000e220000000800 */
[----:B------:R-:W1:Y:S01]  /*0120*/  LDCU.64 UR6, c[0x0][0x358] ;  /* 0x00006b00ff0677ac */ /* 0x000e620008000a00 */
[----:B------:R-:W-:Y:S02]  /*0130*/  IMAD R2, R8, UR8, RZ ;  /* 0x0000000808027c24 */ /* 0x000fe4000f8e02ff */
[----:B------:R-:W-:Y:S01]  /*0140*/  IMAD R5, R0, R8, R3 ;  /* 0x0000000800057224 */ /* 0x000fe200078e0203 */
[C---:B0-----:R-:W-:Y:S02]  /*0150*/  ISETP.GT.AND P0, PT, R4.reuse, -0x2, PT ;  /* 0xfffffffe0400780c */ /* 0x041fe40003f04270 */
[----:B------:R-:W-:-:S04]  /*0160*/  LEA.HI R4, R4, R4, RZ, 0x1 ;  /* 0x0000000404047211 */ /* 0x000fc800078f08ff */
[----:B------:R-:W-:-:S07]  /*0170*/  SHF.R.S32.HI R4, RZ, 0x1, R4 ;  /* 0x00000001ff047819 */ /* 0x000fce0000011404 */
[----:B-1----:R-:W-:Y:S05]  /*0180*/  @P0 BRA `(.L_x_18) ;  /* 0x0000000800d00947 */ /* 0x002fea0003800000 */
[C---:B------:R-:W-:Y:S01]  /*0190*/  ISETP.GE.U32.AND P1, PT, R6.reuse, 0x8, PT ;  /* 0x000000080600780c */ /* 0x040fe20003f26070 */
[----:B------:R-:W-:Y:S01]  /*01a0*/  IMAD.MOV.U32 R3, RZ, RZ, RZ ;  /* 0x000000ffff037224 */ /* 0x000fe200078e00ff */
[----:B------:R-:W-:-:S04]  /*01b0*/  LOP3.LUT R0, R6, 0x7, RZ, 0xc0, !PT ;  /* 0x0000000706007812 */ /* 0x000fc800078ec0ff */
[----:B------:R-:W-:-:S07]  /*01c0*/  ISETP.NE.AND P0, PT, R0, RZ, PT ;  /* 0x000000ff0000720c */ /* 0x000fce0003f05270 */
[----:B------:R-:W-:Y:S06]  /*01d0*/  @!P1 BRA `(.L_x_19) ;  /* 0x00000004004c9947 */ /* 0x000fec0003800000 */
[----:B------:R-:W0:Y:S01]  /*01e0*/  LDC.64 R8, c[0x0][0x390] ;  /* 0x0000e400ff087b82 */ /* 0x000e220000000a00 */
[----:B------:R-:W-:Y:S01]  /*01f0*/  LOP3.LUT R3, R6, 0x7ffffff8, RZ, 0xc0, !PT ;  /* 0x7ffffff806037812 */ /* 0x000fe200078ec0ff */
[----:B------:R-:W-:-:S03]  /*0200*/  IMAD.MOV.U32 R7, RZ, RZ, R5 ;  /* 0x000000ffff077224 */ /* 0x000fc600078e0005 */
[----:B------:R-:W-:-:S03]  /*0210*/  IADD3 R4, PT, PT, -R3, RZ, RZ ;  /* 0x000000ff03047210 */ /* 0x000fc60007ffe1ff */
[----:B------:R-:W1:Y:S08]  /*0220*/  LDC.64 R10, c[0x0][0x398] ;  /* 0x0000e600ff0a7b82 */ /* 0x000e700000000a00 */
[----:B------:R-:W2:Y:S08]  /*0230*/  LDC.64 R12, c[0x0][0x380] ;  /* 0x0000e000ff0c7b82 */ /* 0x000eb00000000a00 */
[----:B------:R-:W3:Y:S02]  /*0240*/  LDC.64 R14, c[0x0][0x388] ;  /* 0x0000e200ff0e7b82 */ /* 0x000ee40000000a00 */
.L_x_20:
[----:B--2-4-:R-:W-:-:S05]  /*0250*/  IMAD.WIDE R24, R7, 0x4, R12 ;  /* 0x0000000407187825 */ /* 0x014fca00078e020c */
[----:B------:R-:W2:Y:S01]  /*0260*/  LDG.E.CONSTANT R27, desc[UR6][R24.64] ;  /* 0x00000006181b7981 */ /* 0x000ea2000c1e9900 */
[----:B------:R-:W-:-:S05]  /*0270*/  IMAD.WIDE R22, R2, 0x4, R24 ;  /* 0x0000000402167825 */ /* 0x000fca00078e0218 */
[----:B------:R4:W5:Y:S02]  /*0280*/  LDG.E.CONSTANT R28, desc[UR6][R22.64] ;  /* 0x00000006161c7981 */ /* 0x000964000c1e9900 */
[----:B----4-:R-:W-:-:S05]  /*0290*/  IMAD.WIDE R22, R2, 0x4, R22 ;  /* 0x0000000402167825 */ /* 0x010fca00078e0216 */
[----:B------:R-:W4:Y:S01]  /*02a0*/  LDG.E.CONSTANT R26, desc[UR6][R22.64] ;  /* 0x00000006161a7981 */ /* 0x000f22000c1e9900 */
[----:B------:R-:W-:-:S05]  /*02b0*/  IMAD.WIDE R18, R2, 0x4, R22 ;  /* 0x0000000402127825 */ /* 0x000fca00078e0216 */
[----:B------:R1:W4:Y:S01]  /*02c0*/  LDG.E.CONSTANT R29, desc[UR6][R18.64] ;  /* 0x00000006121d7981 */ /* 0x000322000c1e9900 */
[----:B---3--:R-:W-:-:S04]  /*02d0*/  IMAD.WIDE R16, R7, 0x4, R14 ;  /* 0x0000000407107825 */ /* 0x008fc800078e020e */
[----:B0-----:R-:W-:-:S04]  /*02e0*/  IMAD.WIDE R20, R7, 0x4, R8 ;  /* 0x0000000407147825 */ /* 0x001fc800078e0208 */
[----:B-1----:R-:W-:-:S04]  /*02f0*/  IMAD.WIDE R24, R7, 0x4, R10 ;  /* 0x0000000407187825 */ /* 0x002fc800078e020a */
[----:B------:R-:W-:-:S04]  /*0300*/  IMAD.WIDE R18, R2, 0x4, R18 ;  /* 0x0000000402127825 */ /* 0x000fc800078e0212 */
[C---:B------:R-:W-:Y:S01]  /*0310*/  IMAD.WIDE R22, R2.reuse, 0x4, R24 ;  /* 0x0000000402167825 */ /* 0x040fe200078e0218 */
[----:B--2---:R0:W-:Y:S04]  /*0320*/  STG.E desc[UR6][R16.64], R27 ;  /* 0x0000001b10007986 */ /* 0x0041e8000c101906 */
[----:B------:R1:W-:Y:S01]  /*0330*/  STG.E desc[UR6][R20.64], R27 ;  /* 0x0000001b14007986 */ /* 0x0003e2000c101906 */
[----:B0-----:R-:W-:-:S04]  /*0340*/  IMAD.WIDE R16, R2, 0x4, R16 ;  /* 0x0000000402107825 */ /* 0x001fc800078e0210 */
[----:B-1----:R-:W-:Y:S01]  /*0350*/  FADD R27, R27, -R27 ;  /* 0x8000001b1b1b7221 */ /* 0x002fe20000000000 */
[----:B------:R-:W-:-:S04]  /*0360*/  IMAD.WIDE R20, R2, 0x4, R20 ;  /* 0x0000000402147825 */ /* 0x000fc800078e0214 */
[----:B------:R0:W-:Y:S04]  /*0370*/  STG.E desc[UR6][R24.64], R27 ;  /* 0x0000001b18007986 */ /* 0x0001e8000c101906 */
[----:B-----5:R1:W-:Y:S04]  /*0380*/  STG.E desc[UR6][R16.64], R28 ;  /* 0x0000001c10007986 */ /* 0x0203e8000c101906 */
[----:B------:R2:W-:Y:S01]  /*0390*/  STG.E desc[UR6][R20.64], R28 ;  /* 0x0000001c14007986 */ /* 0x0005e2000c101906 */
[----:B0-----:R-:W-:-:S03]  /*03a0*/  FADD R25, R28, -R28 ;  /* 0x8000001c1c197221 */ /* 0x001fc60000000000 */
[----:B------:R-:W3:Y:S01]  /*03b0*/  LDG.E.CONSTANT R27, desc[UR6][R18.64] ;  /* 0x00000006121b7981 */ /* 0x000ee2000c1e9900 */
[----:B-1----:R-:W-:-:S03]  /*03c0*/  IMAD.WIDE R16, R2, 0x4, R16 ;  /* 0x0000000402107825 */ /* 0x002fc600078e0210 */
[----:B------:R0:W-:Y:S01]  /*03d0*/  STG.E desc[UR6][R22.64], R25 ;  /* 0x0000001916007986 */ /* 0x0001e2000c101906 */
[----:B--2---:R-:W-:-:S03]  /*03e0*/  IMAD.WIDE R20, R2, 0x4, R20 ;  /* 0x0000000402147825 */ /* 0x004fc600078e0214 */
[----:B----4-:R-:W-:Y:S04]  /*03f0*/  STG.E desc[UR6][R16.64], R26 ;  /* 0x0000001a10007986 */ /* 0x010fe8000c101906 */
[----:B------:R1:W-:Y:S01]  /*0400*/  STG.E desc[UR6][R20.64], R26 ;  /* 0x0000001a14007986 */ /* 0x0003e2000c101906 */
[----:B0-----:R-:W-:-:S04]  /*0410*/  IMAD.WIDE R24, R2, 0x4, R22 ;  /* 0x0000000402187825 */ /* 0x001fc800078e0216 */
[----:B------:R-:W-:-:S04]  /*0420*/  IMAD.WIDE R22, R2, 0x4, R18 ;  /* 0x0000000402167825 */ /* 0x000fc800078e0212 */
[----:B-1----:R-:W-:Y:S01]  /*0430*/  FADD R26, R26, -R26 ;  /* 0x8000001a1a1a7221 */ /* 0x002fe20000000000 */
[----:B------:R0:W2:Y:S01]  /*0440*/  LDG.E.CONSTANT R28, desc[UR6][R22.64] ;  /* 0x00000006161c7981 */ /* 0x0000a2000c1e9900 */
[----:B------:R-:W-:-:S03]  /*0450*/  IMAD.WIDE R16, R2, 0x4, R16 ;  /* 0x0000000402107825 */ /* 0x000fc600078e0210 */
[----:B------:R1:W-:Y:S01]  /*0460*/  STG.E desc[UR6][R24.64], R26 ;  /* 0x0000001a18007986 */ /* 0x0003e2000c101906 */
[----:B------:R-:W-:-:S04]  /*0470*/  IMAD.WIDE R20, R2, 0x4, R20 ;  /* 0x0000000402147825 */ /* 0x000fc800078e0214 */
[C---:B0-----:R-:W-:Y:S01]  /*0480*/  IMAD.WIDE R22, R2.reuse, 0x4, R22 ;  /* 0x0000000402167825 */ /* 0x041fe200078e0216 */
[----:B------:R-:W-:Y:S03]  /*0490*/  STG.E desc[UR6][R16.64], R29 ;  /* 0x0000001d10007986 */ /* 0x000fe6000c101906 */
[----:B------:R-:W-:-:S04]  /*04a0*/  IMAD.WIDE R18, R2, 0x4, R24 ;  /* 0x0000000402127825 */ /* 0x000fc800078e0218 */
[----:B-1----:R-:W-:Y:S01]  /*04b0*/  FADD R26, R29, -R29 ;  /* 0x8000001d1d1a7221 */ /* 0x002fe20000000000 */
[----:B------:R0:W-:Y:S01]  /*04c0*/  STG.E desc[UR6][R20.64], R29 ;  /* 0x0000001d14007986 */ /* 0x0001e2000c101906 */
[----:B------:R-:W-:-:S03]  /*04d0*/  IMAD.WIDE R24, R2, 0x4, R22 ;  /* 0x0000000402187825 */ /* 0x000fc600078e0216 */
[----:B------:R1:W-:Y:S04]  /*04e0*/  STG.E desc[UR6][R18.64], R26 ;  /* 0x0000001a12007986 */ /* 0x0003e8000c101906 */
[----:B0-----:R0:W4:Y:S04]  /*04f0*/  LDG.E.CONSTANT R29, desc[UR6][R24.64] ;  /* 0x00000006181d7981 */ /* 0x001128000c1e9900 */
[----:B-1----:R1:W5:Y:S01]  /*0500*/  LDG.E.CONSTANT R26, desc[UR6][R22.64] ;  /* 0x00000006161a7981 */ /* 0x002362000c1e9900 */
[----:B0-----:R-:W-:-:S04]  /*0510*/  IMAD.WIDE R24, R2, 0x4, R20 ;  /* 0x0000000402187825 */ /* 0x001fc800078e0214 */
[----:B-1----:R-:W-:-:S04]  /*0520*/  IMAD.WIDE R22, R2, 0x4, R16 ;  /* 0x0000000402167825 */ /* 0x002fc800078e0210 */
[----:B------:R-:W-:-:S04]  /*0530*/  IMAD.WIDE R16, R2, 0x4, R18 ;  /* 0x0000000402107825 */ /* 0x000fc800078e0212 */
[----:B------:R-:W-:-:S04]  /*0540*/  IMAD.WIDE R18, R2, 0x4, R22 ;  /* 0x0000000402127825 */ /* 0x000fc800078e0216 */
[----:B------:R-:W-:-:S05]  /*0550*/  VIADD R4, R4, 0x8 ;  /* 0x0000000804047836 */ /* 0x000fca0000000000 */
[----:B------:R-:W-:Y:S01]  /*0560*/  ISETP.NE.AND P1, PT, R4, RZ, PT ;  /* 0x000000ff0400720c */ /* 0x000fe20003f25270 */
[C---:B------:R-:W-:Y:S02]  /*0570*/  IMAD R7, R2.reuse, 0x8, R7 ;  /* 0x0000000802077824 */ /* 0x040fe400078e0207 */
[----:B---3--:R-:W-:Y:S01]  /*0580*/  FADD R21, R27, -R27 ;  /* 0x8000001b1b157221 */ /* 0x008fe20000000000 */
[----:B------:R0:W-:Y:S04]  /*0590*/  STG.E desc[UR6][R22.64], R27 ;  /* 0x0000001b16007986 */ /* 0x0001e8000c101906 */
[----:B------:R-:W-:Y:S04]  /*05a0*/  STG.E desc[UR6][R24.64], R27 ;  /* 0x0000001b18007986 */ /* 0x000fe8000c101906 */
[----:B------:R1:W-:Y:S01]  /*05b0*/  STG.E desc[UR6][R16.64], R21 ;  /* 0x0000001510007986 */ /* 0x0003e2000c101906 */
[----:B0-----:R-:W-:-:S04]  /*05c0*/  IMAD.WIDE R22, R2, 0x4, R18 ;  /* 0x0000000402167825 */ /* 0x001fc800078e0212 */
[----:B-1----:R-:W-:-:S04]  /*05d0*/  IMAD.WIDE R20, R2, 0x4, R24 ;  /* 0x0000000402147825 */ /* 0x002fc800078e0218 */
[----:B------:R-:W-:-:S04]  /*05e0*/  IMAD.WIDE R16, R2, 0x4, R16 ;  /* 0x0000000402107825 */ /* 0x000fc800078e0210 */
[----:B--2---:R-:W-:Y:S01]  /*05f0*/  FADD R27, R28, -R28 ;  /* 0x8000001c1c1b7221 */ /* 0x004fe20000000000 */
[----:B------:R0:W-:Y:S01]  /*0600*/  STG.E desc[UR6][R18.64], R28 ;  /* 0x0000001c12007986 */ /* 0x0001e2000c101906 */
[----:B------:R-:W-:-:S03]  /*0610*/  IMAD.WIDE R24, R2, 0x4, R20 ;  /* 0x0000000402187825 */ /* 0x000fc600078e0214 */
[----:B------:R1:W-:Y:S04]  /*0620*/  STG.E desc[UR6][R20.64], R28 ;  /* 0x0000001c14007986 */ /* 0x0003e8000c101906 */
[----:B------:R4:W-:Y:S01]  /*0630*/  STG.E desc[UR6][R16.64], R27 ;  /* 0x0000001b10007986 */ /* 0x0009e2000c101906 */
[----:B0-----:R-:W-:-:S04]  /*0640*/  IMAD.WIDE R18, R2, 0x4, R16 ;  /* 0x0000000402127825 */ /* 0x001fc800078e0210 */
[----:B-1----:R-:W-:-:S04]  /*0650*/  IMAD.WIDE R20, R2, 0x4, R18 ;  /* 0x0000000402147825 */ /* 0x002fc800078e0212 */
[----:B----4-:R-:W-:Y:S01]  /*0660*/  FADD R27, R29, -R29 ;  /* 0x8000001d1d1b7221 */ /* 0x010fe20000000000 */
[----:B-----5:R-:W-:Y:S01]  /*0670*/  FADD R17, R26, -R26 ;  /* 0x8000001a1a117221 */ /* 0x020fe20000000000 */
[----:B------:R0:W-:Y:S04]  /*0680*/  STG.E desc[UR6][R22.64], R26 ;  /* 0x0000001a16007986 */ /* 0x0001e8000c101906 */
[----:B------:R1:W-:Y:S04]  /*0690*/  STG.E desc[UR6][R24.64], R26 ;  /* 0x0000001a18007986 */ /* 0x0003e8000c101906 */
[----:B------:R4:W-:Y:S01]  /*06a0*/  STG.E desc[UR6][R18.64], R17 ;  /* 0x0000001112007986 */ /* 0x0009e2000c101906 */
[----:B0-----:R-:W-:-:S04]  /*06b0*/  IMAD.WIDE R22, R2, 0x4, R22 ;  /* 0x0000000402167825 */ /* 0x001fc800078e0216 */
[----:B-1----:R-:W-:Y:S01]  /*06c0*/  IMAD.WIDE R24, R2, 0x4, R24 ;  /* 0x0000000402187825 */ /* 0x002fe200078e0218 */
[----:B------:R4:W-:Y:S04]  /*06d0*/  STG.E desc[UR6][R22.64], R29 ;  /* 0x0000001d16007986 */ /* 0x0009e8000c101906 */
[----:B------:R4:W-:Y:S04]  /*06e0*/  STG.E desc[UR6][R24.64], R29 ;  /* 0x0000001d18007986 */ /* 0x0009e8000c101906 */
[----:B------:R4:W-:Y:S01]  /*06f0*/  STG.E desc[UR6][R20.64], R27 ;  /* 0x0000001b14007986 */ /* 0x0009e2000c101906 */
[----:B------:R-:W-:Y:S05]  /*0700*/  @P1 BRA `(.L_x_20) ;  /* 0xfffffff800d01947 */ /* 0x000fea000383ffff */
.L_x_19:
[----:B------:R-:W-:Y:S05]  /*0710*/  @!P0 EXIT ;  /* 0x000000000000894d */ /* 0x000fea0003800000 */
[----:B------:R-:W-:Y:S02]  /*0720*/  ISETP.GE.U32.AND P0, PT, R0, 0x4, PT ;  /* 0x000000040000780c */ /* 0x000fe40003f06070 */
[----:B----4-:R-:W-:-:S04]  /*0730*/  LOP3.LUT R22, R6, 0x3, RZ, 0xc0, !PT ;  /* 0x0000000306167812 */ /* 0x010fc800078ec0ff */
[----:B------:R-:W-:-:S07]  /*0740*/  ISETP.NE.AND P1, PT, R22, RZ, PT ;  /* 0x000000ff1600720c */ /* 0x000fce0003f25270 */
[----:B------:R-:W-:Y:S06]  /*0750*/  @!P0 BRA `(.L_x_21) ;  /* 0x0000000000a88947 */ /* 0x000fec0003800000 */
[----:B------:R-:W0:Y:S01]  /*0760*/  LDC.64 R8, c[0x0][0x380] ;  /* 0x0000e000ff087b82 */ /* 0x000e220000000a00 */
[----:B------:R-:W-:-:S07]  /*0770*/  IMAD R10, R2, R3, R5 ;  /* 0x00000003020a7224 */ /* 0x000fce00078e0205 */
[----:B------:R-:W1:Y:S08]  /*0780*/  LDC.64 R14, c[0x0][0x388] ;  /* 0x0000e200ff0e7b82 */ /* 0x000e700000000a00 */
[----:B------:R-:W2:Y:S01]  /*0790*/  LDC.64 R24, c[0x0][0x390] ;  /* 0x0000e400ff187b82 */ /* 0x000ea20000000a00 */
[----:B0-----:R-:W-:-:S07]  /*07a0*/  IMAD.WIDE R8, R10, 0x4, R8 ;  /* 0x000000040a087825 */ /* 0x001fce00078e0208 */
[----:B------:R-:W0:Y:S01]  /*07b0*/  LDC.64 R12, c[0x0][0x398] ;  /* 0x0000e600ff0c7b82 */ /* 0x000e220000000a00 */
[----:B------:R2:W3:Y:S01]  /*07c0*/  LDG.E.CONSTANT R11, desc[UR6][R8.64] ;  /* 0x00000006080b7981 */ /* 0x0004e2000c1e9900 */
[----:B------:R-:W-:-:S05]  /*07d0*/  IMAD.WIDE R16, R2, 0x4, R8 ;  /* 0x0000000402107825 */ /* 0x000fca00078e0208 */
[----:B------:R-:W4:Y:S01]  /*07e0*/  LDG.E.CONSTANT R7, desc[UR6][R16.64] ;  /* 0x0000000610077981 */ /* 0x000f22000c1e9900 */
[----:B------:R-:W-:-:S05]  /*07f0*/  IMAD.WIDE R18, R2, 0x4, R16 ;  /* 0x0000000402127825 */ /* 0x000fca00078e0210 */
[----:B------:R5:W4:Y:S01]  /*0800*/  LDG.E.CONSTANT R0, desc[UR6][R18.64] ;  /* 0x0000000612007981 */ /* 0x000b22000c1e9900 */
[----:B------:R-:W-:-:S05]  /*0810*/  IMAD.WIDE R20, R2, 0x4, R18 ;  /* 0x0000000402147825 */ /* 0x000fca00078e0212 */
[----:B------:R5:W4:Y:S01]  /*0820*/  LDG.E.CONSTANT R4, desc[UR6][R20.64] ;  /* 0x0000000614047981 */ /* 0x000b22000c1e9900 */
[----:B-1----:R-:W-:Y:S01]  /*0830*/  IMAD.WIDE R14, R10, 0x4, R14 ;  /* 0x000000040a0e7825 */ /* 0x002fe200078e020e */
[----:B------:R-:W-:-:S03]  /*0840*/  IADD3 R3, PT, PT, R3, 0x4, RZ ;  /* 0x0000000403037810 */ /* 0x000fc60007ffe0ff */
[----:B--2---:R-:W-:-:S04]  /*0850*/  IMAD.WIDE R8, R10, 0x4, R24 ;  /* 0x000000040a087825 */ /* 0x004fc800078e0218 */
[----:B0-----:R-:W-:-:S04]  /*0860*/  IMAD.WIDE R12, R10, 0x4, R12 ;  /* 0x000000040a0c7825 */ /* 0x001fc800078e020c */
[----:B-----5:R-:W-:-:S04]  /*0870*/  IMAD.WIDE R18, R2, 0x4, R14 ;  /* 0x0000000402127825 */ /* 0x020fc800078e020e */
[----:B------:R-:W-:-:S04]  /*0880*/  IMAD.WIDE R24, R2, 0x4, R8 ;  /* 0x0000000402187825 */ /* 0x000fc800078e0208 */
[----:B------:R-:W-:-:S04]  /*0890*/  IMAD.WIDE R16, R2, 0x4, R12 ;  /* 0x0000000402107825 */ /* 0x000fc800078e020c */
[----:B------:R-:W-:-:S04]  /*08a0*/  IMAD.WIDE R26, R2, 0x4, R18 ;  /* 0x00000004021a7825 */ /* 0x000fc800078e0212 */
[----:B------:R-:W-:-:S04]  /*08b0*/  IMAD.WIDE R20, R2, 0x4, R24 ;  /* 0x0000000402147825 */ /* 0x000fc800078e0218 */
[----:B---3--:R-:W-:Y:S01]  /*08c0*/  FADD R23, R11, -R11 ;  /* 0x8000000b0b177221 */ /* 0x008fe20000000000 */
[----:B------:R0:W-:Y:S04]  /*08d0*/  STG.E desc[UR6][R14.64], R11 ;  /* 0x0000000b0e007986 */ /* 0x0001e8000c101906 */
[----:B------:R1:W-:Y:S01]  /*08e0*/  STG.E desc[UR6][R8.64], R11 ;  /* 0x0000000b08007986 */ /* 0x0003e2000c101906 */
[----:B----4-:R-:W-:-:S03]  /*08f0*/  FADD R29, R7, -R7 ;  /* 0x80000007071d7221 */ /* 0x010fc60000000000 */
[----:B------:R2:W-:Y:S01]  /*0900*/  STG.E desc[UR6][R12.64], R23 ;  /* 0x000000170c007986 */ /* 0x0005e2000c101906 */
[----:B0-----:R-:W-:-:S03]  /*0910*/  IMAD.WIDE R14, R2, 0x4, R16 ;  /* 0x00000004020e7825 */ /* 0x001fc600078e0210 */
[----:B------:R0:W-:Y:S01]  /*0920*/  STG.E desc[UR6][R18.64], R7 ;  /* 0x0000000712007986 */ /* 0x0001e2000c101906 */
[----:B-1----:R-:W-:-:S03]  /*0930*/  IMAD.WIDE R8, R2, 0x4, R26 ;  /* 0x0000000402087825 */ /* 0x002fc600078e021a */
[----:B------:R1:W-:Y:S01]  /*0940*/  STG.E desc[UR6][R24.64], R7 ;  /* 0x0000000718007986 */ /* 0x0003e2000c101906 */
[----:B--2---:R-:W-:-:S03]  /*0950*/  FADD R23, R0, -R0 ;  /* 0x8000000000177221 */ /* 0x004fc60000000000 */
[----:B------:R1:W-:Y:S01]  /*0960*/  STG.E desc[UR6][R16.64], R29 ;  /* 0x0000001d10007986 */ /* 0x0003e2000c101906 */
[----:B------:R-:W-:-:S03]  /*0970*/  IMAD.WIDE R10, R2, 0x4, R20 ;  /* 0x00000004020a7825 */ /* 0x000fc600078e0214 */
[----:B------:R1:W-:Y:S01]  /*0980*/  STG.E desc[UR6][R26.64], R0 ;  /* 0x000000001a007986 */ /* 0x0003e2000c101906 */
[----:B------:R-:W-:-:S04]  /*0990*/  IMAD.WIDE R12, R2, 0x4, R14 ;  /* 0x00000004020c7825 */ /* 0x000fc800078e020e */
[----:B0-----:R-:W-:Y:S01]  /*09a0*/  FADD R19, R4, -R4 ;  /* 0x8000000404137221 */ /* 0x001fe20000000000 */
[----:B------:R1:W-:Y:S04]  /*09b0*/  STG.E desc[UR6][R20.64], R0 ;  /* 0x0000000014007986 */ /* 0x0003e8000c101906 */
[----:B------:R1:W-:Y:S04]  /*09c0*/  STG.E desc[UR6][R14.64], R23 ;  /* 0x000000170e007986 */ /* 0x0003e8000c101906 */
[----:B------:R1:W-:Y:S04]  /*09d0*/  STG.E desc[UR6][R8.64], R4 ;  /* 0x0000000408007986 */ /* 0x0003e8000c101906 */
[----:B------:R1:W-:Y:S04]  /*09e0*/  STG.E desc[UR6][R10.64], R4 ;  /* 0x000000040a007986 */ /* 0x0003e8000c101906 */
[----:B------:R1:W-:Y:S02]  /*09f0*/  STG.E desc[UR6][R12.64], R19 ;  /* 0x000000130c007986 */ /* 0x0003e4000c101906 */
.L_x_21:
[----:B------:R-:W-:Y:S05]  /*0a00*/  @!P1 EXIT ;  /* 0x000000000000994d */ /* 0x000fea0003800000 */
[----:B------:R-:W-:Y:S02]  /*0a10*/  ISETP.NE.AND P0, PT, R22, 0x1, PT ;  /* 0x000000011600780c */ /* 0x000fe40003f05270 */
[----:B------:R-:W-:-:S04]  /*0a20*/  LOP3.LUT R6, R6, 0x1, RZ, 0xc0, !PT ;  /* 0x0000000106067812 */ /* 0x000fc800078ec0ff */
[----:B------:R-:W-:-:S07]  /*0a30*/  ISETP.NE.U32.AND P1, PT, R6, 0x1, PT ;  /* 0x000000010600780c */ /* 0x000fce0003f25070 */
[----:B------:R-:W-:Y:S06]  /*0a40*/  @!P0 BRA `(.L_x_22) ;  /* 0x0000000000608947 */ /* 0x000fec0003800000 */
[----:B-1----:R-:W0:Y:S01]  /*0a50*/  LDC.64 R6, c[0x0][0x380] ;  /* 0x0000e000ff067b82 */ /* 0x002e220000000a00 */
[----:B------:R-:W-:-:S07]  /*0a60*/  IMAD R19, R2, R3, R5 ;  /* 0x0000000302137224 */ /* 0x000fce00078e0205 */
[----:B------:R-:W1:Y:S08]  /*0a70*/  LDC.64 R12, c[0x0][0x390] ;  /* 0x0000e400ff0c7b82 */ /* 0x000e700000000a00 */
[----:B------:R-:W2:Y:S01]  /*0a80*/  LDC.64 R14, c[0x0][0x398] ;  /* 0x0000e600ff0e7b82 */ /* 0x000ea20000000a00 */
[----:B0-----:R-:W-:-:S07]  /*0a90*/  IMAD.WIDE R8, R19, 0x4, R6 ;  /* 0x0000000413087825 */ /* 0x001fce00078e0206 */
[----:B------:R-:W0:Y:S01]  /*0aa0*/  LDC.64 R6, c[0x0][0x388] ;  /* 0x0000e200ff067b82 */ /* 0x000e220000000a00 */
[----:B------:R-:W3:Y:S01]  /*0ab0*/  LDG.E.CONSTANT R0, desc[UR6][R8.64] ;  /* 0x0000000608007981 */ /* 0x000ee2000c1e9900 */
[----:B------:R-:W-:-:S05]  /*0ac0*/  IMAD.WIDE R16, R2, 0x4, R8 ;  /* 0x0000000402107825 */ /* 0x000fca00078e0208 */
[----:B------:R4:W5:Y:S01]  /*0ad0*/  LDG.E.CONSTANT R21, desc[UR6][R16.64] ;  /* 0x0000000610157981 */ /* 0x000962000c1e9900 */
[----:B------:R-:W-:Y:S02]  /*0ae0*/  VIADD R3, R3, 0x2 ;  /* 0x0000000203037836 */ /* 0x000fe40000000000 */
[----:B--2---:R-:W-:-:S04]  /*0af0*/  IMAD.WIDE R14, R19, 0x4, R14 ;  /* 0x00000004130e7825 */ /* 0x004fc800078e020e */
[----:B----4-:R-:W-:-:S04]  /*0b00*/  IMAD.WIDE R16, R2, 0x4, R14 ;  /* 0x0000000402107825 */ /* 0x010fc800078e020e */
[----:B0-----:R-:W-:-:S04]  /*0b10*/  IMAD.WIDE R10, R19, 0x4, R6 ;  /* 0x00000004130a7825 */ /* 0x001fc800078e0206 */
[----:B-1----:R-:W-:-:S04]  /*0b20*/  IMAD.WIDE R6, R19, 0x4, R12 ;  /* 0x0000000413067825 */ /* 0x002fc800078e020c */
[----:B------:R-:W-:-:S04]  /*0b30*/  IMAD.WIDE R12, R2, 0x4, R10 ;  /* 0x00000004020c7825 */ /* 0x000fc800078e020a */
[----:B------:R-:W-:-:S04]  /*0b40*/  IMAD.WIDE R8, R2, 0x4, R6 ;  /* 0x0000000402087825 */ /* 0x000fc800078e0206 */
[----:B---3--:R-:W-:Y:S01]  /*0b50*/  FADD R19, R0, -R0 ;  /* 0x8000000000137221 */ /* 0x008fe20000000000 */
[----:B------:R0:W-:Y:S04]  /*0b60*/  STG.E desc[UR6][R10.64], R0 ;  /* 0x000000000a007986 */ /* 0x0001e8000c101906 */
[----:B------:R0:W-:Y:S01]  /*0b70*/  STG.E desc[UR6][R6.64], R0 ;  /* 0x0000000006007986 */ /* 0x0001e2000c101906 */
[----:B-----5:R-:W-:-:S03]  /*0b80*/  FADD R23, R21, -R21 ;  /* 0x8000001515177221 */ /* 0x020fc60000000000 */
[----:B------:R0:W-:Y:S04]  /*0b90*/  STG.E desc[UR6][R14.64], R19 ;  /* 0x000000130e007986 */ /* 0x0001e8000c101906 */
[----:B------:R0:W-:Y:S04]  /*0ba0*/  STG.E desc[UR6][R12.64], R21 ;  /* 0x000000150c007986 */ /* 0x0001e8000c101906 */
[----:B------:R0:W-:Y:S04]  /*0bb0*/  STG.E desc[UR6][R8.64], R21 ;  /* 0x0000001508007986 */ /* 0x0001e8000c101906 */
[----:B------:R0:W-:Y:S02]  /*0bc0*/  STG.E desc[UR6][R16.64], R23 ;  /* 0x0000001710007986 */ /* 0x0001e4000c101906 */
.L_x_22:
[----:B------:R-:W-:Y:S05]  /*0bd0*/  @P1 EXIT ;  /* 0x000000000000194d */ /* 0x000fea0003800000 */
[----:B01----:R-:W0:Y:S01]  /*0be0*/  LDC.64 R6, c[0x0][0x380] ;  /* 0x0000e000ff067b82 */ /* 0x003e220000000a00 */
[----:B------:R-:W-:-:S07]  /*0bf0*/  IMAD R11, R2, R3, R5 ;  /* 0x00000003020b7224 */ /* 0x000fce00078e0205 */
[----:B------:R-:W1:Y:S08]  /*0c00*/  LDC.64 R4, c[0x0][0x388] ;  /* 0x0000e200ff047b82 */ /* 0x000e700000000a00 */
[----:B------:R-:W2:Y:S01]  /*0c10*/  LDC.64 R8, c[0x0][0x398] ;  /* 0x0000e600ff087b82 */ /* 0x000ea20000000a00 */
[----:B0-----:R-:W-:-:S07]  /*0c20*/  IMAD.WIDE R2, R11, 0x4, R6 ;  /* 0x000000040b027825 */ /* 0x001fce00078e0206 */
[----:B------:R-:W0:Y:S01]  /*0c30*/  LDC.64 R6, c[0x0][0x390] ;  /* 0x0000e400ff067b82 */ /* 0x000e220000000a00 */
[----:B------:R-:W3:Y:S01]  /*0c40*/  LDG.E.CONSTANT R3, desc[UR6][R2.64] ;  /* 0x0000000602037981 */ /* 0x000ee2000c1e9900 */
[----:B-1----:R-:W-:-:S04]  /*0c50*/  IMAD.WIDE R4, R11, 0x4, R4 ;  /* 0x000000040b047825 */ /* 0x002fc800078e0204 */
[----:B--2---:R-:W-:-:S04]  /*0c60*/  IMAD.WIDE R8, R11, 0x4, R8 ;  /* 0x000000040b087825 */ /* 0x004fc800078e0208 */
[----:B0-----:R-:W-:-:S04]  /*0c70*/  IMAD.WIDE R6, R11, 0x4, R6 ;  /* 0x000000040b067825 */ /* 0x001fc800078e0206 */
[----:B---3--:R-:W-:Y:S01]  /*0c80*/  FADD R11, R3, -R3 ;  /* 0x80000003030b7221 */ /* 0x008fe20000000000 */
[----:B------:R-:W-:Y:S04]  /*0c90*/  STG.E desc[UR6][R4.64], R3 ;  /* 0x0000000304007986 */ /* 0x000fe8000c101906 */
[----:B------:R-:W-:Y:S04]  /*0ca0*/  STG.E desc[UR6][R6.64], R3 ;  /* 0x0000000306007986 */ /* 0x000fe8000c101906 */
[----:B------:R-:W-:Y:S01]  /*0cb0*/  STG.E desc[UR6][R8.64], R11 ;  /* 0x0000000b08007986 */ /* 0x000fe2000c101906 */
[----:B------:R-:W-:Y:S05]  /*0cc0*/  EXIT ;  /* 0x000000000000794d */ /* 0x000fea0003800000 */
.L_x_18:
[-C--:B------:R-:W-:Y:S01]  /*0cd0*/  IABS R11, R4.reuse ;  /* 0x00000004000b7213 */ /* 0x080fe20000000000 */
[----:B------:R-:W-:Y:S01]  /*0ce0*/  VIADD R6, R8, 0xffffffff ;  /* 0xffffffff08067836 */ /* 0x000fe20000000000 */
[C---:B------:R-:W-:Y:S01]  /*0cf0*/  IADD3 R7, PT, PT, -R4.reuse, 0x7, RZ ;  /* 0x0000000704077810 */ /* 0x040fe20007ffe1ff */
[----:B------:R-:W-:Y:S01]  /*0d00*/  IMAD.MOV R9, RZ, RZ, -R4 ;  /* 0x000000ffff097224 */ /* 0x000fe200078e0a04 */
[----:B------:R-:W-:Y:S01]  /*0d10*/  IADD3 R8, PT, PT, R3, -R4, RZ ;  /* 0x8000000403087210 */ /* 0x000fe20007ffe0ff */
[----:B------:R-:W-:Y:S01]  /*0d20*/  IMAD.IADD R10, R4, 0x1, R11 ;  /* 0x00000001040a7824 */ /* 0x000fe200078e020b */
[----:B------:R-:W-:-:S06]  /*0d30*/  UMOV UR4, URZ ;  /* 0x000000ff00047c82 */ /* 0x000fcc0008000000 */
.L_x_29:
[----:B0-----:R-:W0:Y:S01]  /*0d40*/  LDC.64 R12, c[0x0][0x380] ;  /* 0x0000e000ff0c7b82 */ /* 0x001e220000000a00 */
[----:B------:R-:W-:-:S04]  /*0d50*/  IMAD R11, R2, UR4, R5 ;  /* 0x00000004020b7c24 */ /* 0x000fc8000f8e0205 */
[----:B0-----:R-:W-:-:S05]  /*0d60*/  IMAD.WIDE R12, R11, 0x4, R12 ;  /* 0x000000040b0c7825 */ /* 0x001fca00078e020c */
[----:B------:R-:W2:Y:S01]  /*0d70*/  LDG.E.CONSTANT R23, desc[UR6][R12.64] ;  /* 0x000000060c177981 */ /* 0x000ea2000c1e9900 */
[----:B------:R-:W-:Y:S01]  /*0d80*/  MOV R19, R9 ;  /* 0x0000000900137202 */ /* 0x000fe20000000f00 */
[----:B--2---:R-:W-:-:S07]  /*0d90*/  IMAD.MOV.U32 R18, RZ, RZ, R23 ;  /* 0x000000ffff127224 */ /* 0x004fce00078e0017 */
.L_x_28:
[----:B------:R-:W0:Y:S01]  /*0da0*/  LDC R12, c[0x0][0x3a4] ;  /* 0x0000e900ff0c7b82 */ /* 0x000e220000000800 */
[----:B------:R-:W1:Y:S01]  /*0db0*/  LDCU UR5, c[0x0][0x3a8] ;  /* 0x00007500ff0577ac */ /* 0x000e620008000800 */
[----:B------:R-:W-:Y:S01]  /*0dc0*/  ISETP.GE.U32.AND P1, PT, R10, 0xf, PT ;  /* 0x0000000f0a00780c */ /* 0x000fe20003f26070 */
[----:B------:R-:W-:Y:S01]  /*0dd0*/  IMAD R20, R2, UR4, RZ ;  /* 0x0000000402147c24 */ /* 0x000fe2000f8e02ff */
[----:B------:R-:W-:Y:S01]  /*0de0*/  VIADDMNMX R11, R19, R0, RZ, !PT ;  /* 0x00000000130b7246 */ /* 0x000fe200078001ff */
[----:B------:R-:W-:Y:S01]  /*0df0*/  IMAD.MOV.U32 R22, RZ, RZ, R9 ;  /* 0x000000ffff167224 */ /* 0x000fe200078e0009 */
[----:B------:R-:W-:-:S04]  /*0e00*/  IABS R14, R4 ;  /* 0x00000004000e7213 */ /* 0x000fc80000000000 */
[C---:B------:R-:W-:Y:S02]  /*0e10*/  ISETP.NE.AND P0, PT, R19.reuse, R14, PT ;  /* 0x0000000e1300720c */ /* 0x040fe40003f05270 */
[----:B------:R-:W-:Y:S02]  /*0e20*/  IADD3 R19, PT, PT, R19, 0x1, RZ ;  /* 0x0000000113137810 */ /* 0x000fe40007ffe0ff */
[----:B0-----:R-:W-:-:S05]  /*0e30*/  VIADDMNMX R11, R12, 0xffffffff, R11, PT ;  /* 0xffffffff0c0b7846 */ /* 0x001fca000380010b */
[----:B-1----:R-:W-:Y:S01]  /*0e40*/  IMAD R20, R11, UR5, R20 ;  /* 0x000000050b147c24 */ /* 0x002fe2000f8e0214 */
[----:B------:R-:W-:Y:S06]  /*0e50*/  @!P1 BRA `(.L_x_23) ;  /* 0x0000000400b09947 */ /* 0x000fec0003800000 */
[----:B------:R-:W0:Y:S01]  /*0e60*/  LDC.64 R12, c[0x0][0x380] ;  /* 0x0000e000ff0c7b82 */ /* 0x000e220000000a00 */
[----:B------:R-:W-:Y:S02]  /*0e70*/  VIADD R11, R10, 0x1 ;  /* 0x000000010a0b7836 */ /* 0x000fe40000000000 */
[----:B------:R-:W-:-:S03]  /*0e80*/  IMAD.MOV.U32 R21, RZ, RZ, R8 ;  /* 0x000000ffff157224 */ /* 0x000fc600078e0008 */
[----:B------:R-:W-:Y:S02]  /*0e90*/  LOP3.LUT R22, R11, 0xfffffff0, RZ, 0xc0, !PT ;  /* 0xfffffff00b167812 */ /* 0x000fe400078ec0ff */
[----:B------:R-:W-:-:S03]  /*0ea0*/  MOV R11, R7 ;  /* 0x00000007000b7202 */ /* 0x000fc60000000f00 */
[----:B------:R-:W-:-:S07]  /*0eb0*/  IMAD.MOV R22, RZ, RZ, -R22 ;  /* 0x000000ffff167224 */ /* 0x000fce00078e0a16 */
.L_x_24:
[----:B------:R-:W-:Y:S02]  /*0ec0*/  VIMNMX R15, PT, PT, RZ, R21, !PT ;  /* 0x00000015ff0f7248 */ /* 0x000fe40007fe0100 */
[----:B------:R-:W-:Y:S02]  /*0ed0*/  VIADDMNMX R17, R21, 0x1, RZ, !PT ;  /* 0x0000000115117846 */ /* 0x000fe400078001ff */
[-C--:B------:R-:W-:Y:S02]  /*0ee0*/  VIMNMX R15, PT, PT, R15, R6.reuse, PT ;  /* 0x000000060f0f7248 */ /* 0x080fe40003fe0100 */
[-C--:B------:R-:W-:Y:S02]  /*0ef0*/  VIMNMX R17, PT, PT, R17, R6.reuse, PT ;  /* 0x0000000611117248 */ /* 0x080fe40003fe0100 */
[C---:B------:R-:W-:Y:S02]  /*0f00*/  IADD3 R15, PT, PT, R20.reuse, R15, RZ ;  /* 0x0000000f140f7210 */ /* 0x040fe40007ffe0ff */
[C---:B------:R-:W-:Y:S01]  /*0f10*/  VIADDMNMX R29, R21.reuse, 0x2, RZ, !PT ;  /* 0x00000002151d7846 */ /* 0x040fe200078001ff */
[----:B------:R-:W-:Y:S01]  /*0f20*/  IMAD.IADD R17, R20, 0x1, R17 ;  /* 0x0000000114117824 */ /* 0x000fe200078e0211 */
[----:B------:R-:W-:Y:S01]  /*0f30*/  VIADDMNMX R14, R21, 0x3, RZ, !PT ;  /* 0x00000003150e7846 */ /* 0x000fe200078001ff */
[----:B0-----:R-:W-:Y:S01]  /*0f40*/  IMAD.WIDE R26, R15, 0x4, R12 ;  /* 0x000000040f1a7825 */ /* 0x001fe200078e020c */
[----:B------:R-:W-:-:S02]  /*0f50*/  VIMNMX R29, PT, PT, R29, R6, PT ;  /* 0x000000061d1d7248 */ /* 0x000fc40003fe0100 */
[----:B------:R-:W-:Y:S01]  /*0f60*/  VIMNMX R15, PT, PT, R14, R6, PT ;  /* 0x000000060e0f7248 */ /* 0x000fe20003fe0100 */
[----:B------:R-:W-:Y:S02]  /*0f70*/  IMAD.WIDE R24, R17, 0x4, R12 ;  /* 0x0000000411187825 */ /* 0x000fe400078e020c */
[----:B------:R0:W2:Y:S01]  /*0f80*/  LDG.E.CONSTANT R26, desc[UR6][R26.64] ;  /* 0x000000061a1a7981 */ /* 0x0000a2000c1e9900 */
[----:B------:R-:W-:-:S03]  /*0f90*/  IADD3 R17, PT, PT, R20, R29, RZ ;  /* 0x0000001d14117210 */ /* 0x000fc60007ffe0ff */
[----:B------:R-:W2:Y:S01]  /*0fa0*/  LDG.E.CONSTANT R25, desc[UR6][R24.64] ;  /* 0x0000000618197981 */ /* 0x000ea2000c1e9900 */
[----:B------:R-:W-:Y:S02]  /*0fb0*/  IMAD.IADD R15, R20, 0x1, R15 ;  /* 0x00000001140f7824 */ /* 0x000fe400078e020f */
[----:B------:R-:W-:-:S04]  /*0fc0*/  IMAD.WIDE R16, R17, 0x4, R12 ;  /* 0x0000000411107825 */ /* 0x000fc800078e020c */
[----:B------:R-:W-:Y:S02]  /*0fd0*/  IMAD.WIDE R14, R15, 0x4, R12 ;  /* 0x000000040f0e7825 */ /* 0x000fe400078e020c */
[----:B------:R1:W3:Y:S04]  /*0fe0*/  LDG.E.CONSTANT R16, desc[UR6][R16.64] ;  /* 0x0000000610107981 */ /* 0x0002e8000c1e9900 */
[----:B------:R-:W3:Y:S01]  /*0ff0*/  LDG.E.CONSTANT R15, desc[UR6][R14.64] ;  /* 0x000000060e0f7981 */ /* 0x000ee2000c1e9900 */
[C---:B------:R-:W-:Y:S02]  /*1000*/  VIADDMNMX R29, R21.reuse, 0x4, RZ, !PT ;  /* 0x00000004151d7846 */ /* 0x040fe400078001ff */
[----:B0-----:R-:W-:Y:S02]  /*1010*/  VIADDMNMX R27, R21, 0x5, RZ, !PT ;  /* 0x00000005151b7846 */ /* 0x001fe400078001ff */
[----:B------:R-:W-:-:S02]  /*1020*/  VIMNMX R29, PT, PT, R29, R6, PT ;  /* 0x000000061d1d7248 */ /* 0x000fc40003fe0100 */
[----:B------:R-:W-:Y:S02]  /*1030*/  VIMNMX R27, PT, PT, R27, R6, PT ;  /* 0x000000061b1b7248 */ /* 0x000fe40003fe0100 */
[----:B------:R-:W-:-:S03]  /*1040*/  IADD3 R29, PT, PT, R20, R29, RZ ;  /* 0x0000001d141d7210 */ /* 0x000fc60007ffe0ff */
[----:B-1----:R-:W-:Y:S01]  /*1050*/  IMAD.IADD R17, R20, 0x1, R27 ;  /* 0x0000000114117824 */ /* 0x002fe200078e021b */
[----:B------:R-:W-:-:S04]  /*1060*/  VIADDMNMX R27, R21, 0x7, RZ, !PT ;  /* 0x00000007151b7846 */ /* 0x000fc800078001ff */
[----:B------:R-:W-:-:S05]  /*1070*/  VIMNMX R27, PT, PT, R27, R6, PT ;  /* 0x000000061b1b7248 */ /* 0x000fca0003fe0100 */
[----:B------:R-:W-:Y:S01]  /*1080*/  IMAD.IADD R27, R20, 0x1, R27 ;  /* 0x00000001141b7824 */ /* 0x000fe200078e021b */
[-CC-:B--2---:R-:W-:Y:S02]  /*1090*/  FMNMX3 R18, R18, R26.reuse, R25.reuse, PT ;  /* 0x0000001a12127276 */ /* 0x184fe40003800019 */
[----:B------:R-:W-:Y:S01]  /*10a0*/  FMNMX3 R23, R23, R26, R25, !PT ;  /* 0x0000001a17177276 */ /* 0x000fe20007800019 */
[----:B------:R-:W-:Y:S01]  /*10b0*/  IMAD.WIDE R24, R29, 0x4, R12 ;  /* 0x000000041d187825 */ /* 0x000fe200078e020c */
[----:B------:R-:W-:-:S04]  /*10c0*/  VIADDMNMX R26, R21, 0x6, RZ, !PT ;  /* 0x00000006151a7846 */ /* 0x000fc800078001ff */
[----:B------:R-:W-:Y:S01]  /*10d0*/  VIMNMX R29, PT, PT, R26, R6, PT ;  /* 0x000000061a1d7248 */ /* 0x000fe20003fe0100 */
[----:B------:R0:W2:Y:S03]  /*10e0*/  LDG.E.CONSTANT R24, desc[UR6][R24.64] ;  /* 0x0000000618187981 */ /* 0x0000a6000c1e9900 */
[----:B------:R-:W-:Y:S02]  /*10f0*/  IADD3 R29, PT, PT, R20, R29, RZ ;  /* 0x0000001d141d7210 */ /* 0x000fe40007ffe0ff */
[-CC-:B---3--:R-:W-:Y:S02]  /*1100*/  FMNMX3 R18, R18, R16.reuse, R15.reuse, PT ;  /* 0x0000001012127276 */ /* 0x188fe4000380000f */
[----:B------:R-:W-:Y:S01]  /*1110*/  FMNMX3 R23, R23, R16, R15, !PT ;  /* 0x0000001017177276 */ /* 0x000fe2000780000f */
[----:B------:R-:W-:Y:S01]  /*1120*/  IMAD.WIDE R14, R29, 0x4, R12 ;  /* 0x000000041d0e7825 */ /* 0x000fe200078e020c */
[----:B------:R-:W-:-:S03]  /*1130*/  VIADDMNMX R26, R21, 0x9, RZ, !PT ;  /* 0x00000009151a7846 */ /* 0x000fc600078001ff */
[----:B------:R-:W-:Y:S01]  /*1140*/  IMAD.WIDE R16, R17, 0x4, R12 ;  /* 0x0000000411107825 */ /* 0x000fe200078e020c */
[----:B------:R1:W3:Y:S01]  /*1150*/  LDG.E.CONSTANT R28, desc[UR6][R14.64] ;  /* 0x000000060e1c7981 */ /* 0x0002e2000c1e9900 */
[----:B0-----:R-:W-:-:S03]  /*1160*/  VIADDMNMX R25, R21, 0x8, RZ, !PT ;  /* 0x0000000815197846 */ /* 0x001fc600078001ff */
[----:B------:R0:W2:Y:S01]  /*1170*/  LDG.E.CONSTANT R29, desc[UR6][R16.64] ;  /* 0x00000006101d7981 */ /* 0x0000a2000c1e9900 */
[-C--:B------:R-:W-:Y:S02]  /*1180*/  VIMNMX R25, PT, PT, R25, R6.reuse, PT ;  /* 0x0000000619197248 */ /* 0x080fe40003fe0100 */
[----:B-1----:R-:W-:Y:S01]  /*1190*/  VIMNMX R15, PT, PT, R26, R6, PT ;  /* 0x000000061a0f7248 */ /* 0x002fe20003fe0100 */
[----:B------:R-:W-:Y:S01]  /*11a0*/  IMAD.WIDE R26, R27, 0x4, R12 ;  /* 0x000000041b1a7825 */ /* 0x000fe200078e020c */
[----:B------:R-:W-:-:S05]  /*11b0*/  IADD3 R25, PT, PT, R20, R25, RZ ;  /* 0x0000001914197210 */ /* 0x000fca0007ffe0ff */
[----:B------:R-:W3:Y:S01]  /*11c0*/  LDG.E.CONSTANT R27, desc[UR6][R26.64] ;  /* 0x000000061a1b7981 */ /* 0x000ee2000c1e9900 */
[----:B------:R-:W-:Y:S02]  /*11d0*/  IMAD.IADD R15, R20, 0x1, R15 ;  /* 0x00000001140f7824 */ /* 0x000fe400078e020f */
[----:B0-----:R-:W-:-:S04]  /*11e0*/  IMAD.WIDE R16, R25, 0x4, R12 ;  /* 0x0000000419107825 */ /* 0x001fc800078e020c */
[----:B------:R-:W-:Y:S02]  /*11f0*/  IMAD.WIDE R14, R15, 0x4, R12 ;  /* 0x000000040f0e7825 */ /* 0x000fe400078e020c */
[----:B------:R0:W4:Y:S04]  /*1200*/  LDG.E.CONSTANT R16, desc[UR6][R16.64] ;  /* 0x0000000610107981 */ /* 0x000128000c1e9900 */
[----:B------:R-:W4:Y:S01]  /*1210*/  LDG.E.CONSTANT R15, desc[UR6][R14.64] ;  /* 0x000000060e0f7981 */ /* 0x000f22000c1e9900 */
[----:B------:R-:W-:-:S04]  /*1220*/  VIADDMNMX R25, R21, 0xa, RZ, !PT ;  /* 0x0000000a15197846 */ /* 0x000fc800078001ff */
[-C--:B------:R-:W-:Y:S02]  /*1230*/  VIMNMX R25, PT, PT, R25, R6.reuse, PT ;  /* 0x0000000619197248 */ /* 0x080fe40003fe0100 */
[----:B0-----:R-:W-:Y:S02]  /*1240*/  VIADDMNMX R17, R21, 0xc, RZ, !PT ;  /* 0x0000000c15117846 */ /* 0x001fe400078001ff */
[C---:B------:R-:W-:Y:S02]  /*1250*/  IADD3 R25, PT, PT, R20.reuse, R25, RZ ;  /* 0x0000001914197210 */ /* 0x040fe40007ffe0ff */
[----:B------:R-:W-:Y:S02]  /*1260*/  VIMNMX R17, PT, PT, R17, R6, PT ;  /* 0x0000000611117248 */ /* 0x000fe40003fe0100 */
[----:B------:R-:W-:Y:S02]  /*1270*/  VIADDMNMX R26, R21, 0xf, RZ, !PT ;  /* 0x0000000f151a7846 */ /* 0x000fe400078001ff */
[----:B------:R-:W-:-:S02]  /*1280*/  IADD3 R17, PT, PT, R20, R17, RZ ;  /* 0x0000001114117210 */ /* 0x000fc40007ffe0ff */
[-CC-:B--2---:R-:W-:Y:S02]  /*1290*/  FMNMX3 R18, R18, R24.reuse, R29.reuse, PT ;  /* 0x0000001812127276 */ /* 0x184fe4000380001d */
[----:B------:R-:W-:Y:S01]  /*12a0*/  FMNMX3 R23, R23, R24, R29, !PT ;  /* 0x0000001817177276 */ /* 0x000fe2000780001d */
[----:B------:R-:W-:Y:S01]  /*12b0*/  IMAD.WIDE R24, R25, 0x4, R12 ;  /* 0x0000000419187825 */ /* 0x000fe200078e020c */
[----:B---3--:R-:W-:-:S05]  /*12c0*/  FMNMX3 R18, R18, R28, R27, PT ;  /* 0x0000001c12127276 */ /* 0x008fca000380001b */
[----:B------:R0:W2:Y:S01]  /*12d0*/  LDG.E.CONSTANT R24, desc[UR6][R24.64] ;  /* 0x0000000618187981 */ /* 0x0000a2000c1e9900 */
[----:B------:R-:W-:Y:S02]  /*12e0*/  FMNMX3 R23, R23, R28, R27, !PT ;  /* 0x0000001c17177276 */ /* 0x000fe4000780001b */
[----:B------:R-:W-:-:S04]  /*12f0*/  VIADDMNMX R27, R21, 0xb, RZ, !PT ;  /* 0x0000000b151b7846 */ /* 0x000fc800078001ff */
[----:B------:R-:W-:Y:S02]  /*1300*/  VIMNMX R27, PT, PT, R27, R6, PT ;  /* 0x000000061b1b7248 */ /* 0x000fe40003fe0100 */
[----:B------:R-:W-:-:S03]  /*1310*/  VIADDMNMX R29, R21, 0xd, RZ, !PT ;  /* 0x0000000d151d7846 */ /* 0x000fc600078001ff */
[----:B------:R-:W-:Y:S01]  /*1320*/  IMAD.IADD R27, R20, 0x1, R27 ;  /* 0x00000001141b7824 */ /* 0x000fe200078e021b */
[-CC-:B----4-:R-:W-:Y:S02]  /*1330*/  FMNMX3 R18, R18, R16.reuse, R15.reuse, PT ;  /* 0x0000001012127276 */ /* 0x190fe4000380000f */
[----:B------:R-:W-:Y:S01]  /*1340*/  FMNMX3 R23, R23, R16, R15, !PT ;  /* 0x0000001017177276 */ /* 0x000fe2000780000f */
[--C-:B------:R-:W-:Y:S01]  /*1350*/  IMAD.WIDE R14, R27, 0x4, R12.reuse ;  /* 0x000000041b0e7825 */ /* 0x100fe200078e020c */
[-C--:B------:R-:W-:Y:S02]  /*1360*/  VIMNMX R27, PT, PT, R29, R6.reuse, PT ;  /* 0x000000061d1b7248 */ /* 0x080fe40003fe0100 */
[----:B0-----:R-:W-:Y:S01]  /*1370*/  VIADDMNMX R25, R21, 0xe, RZ, !PT ;  /* 0x0000000e15197846 */ /* 0x001fe200078001ff */
[----:B------:R-:W-:Y:S01]  /*1380*/  IMAD.WIDE R16, R17, 0x4, R12 ;  /* 0x0000000411107825 */ /* 0x000fe200078e020c */
[----:B------:R0:W2:Y:S02]  /*1390*/  LDG.E.CONSTANT R29, desc[UR6][R14.64] ;  /* 0x000000060e1d7981 */ /* 0x0000a4000c1e9900 */
[----:B------:R-:W-:Y:S01]  /*13a0*/  VIMNMX R25, PT, PT, R25, R6, PT ;  /* 0x0000000619197248 */ /* 0x000fe20003fe0100 */
[C---:B------:R-:W-:Y:S01]  /*13b0*/  IMAD.IADD R27, R20.reuse, 0x1, R27 ;  /* 0x00000001141b7824 */ /* 0x040fe200078e021b */
[----:B------:R1:W3:Y:S02]  /*13c0*/  LDG.E.CONSTANT R28, desc[UR6][R16.64] ;  /* 0x00000006101c7981 */ /* 0x0002e4000c1e9900 */
[----:B------:R-:W-:-:S02]  /*13d0*/  IADD3 R25, PT, PT, R20, R25, RZ ;  /* 0x0000001914197210 */ /* 0x000fc40007ffe0ff */
[----:B0-----:R-:W-:Y:S01]  /*13e0*/  VIMNMX R15, PT, PT, R26, R6, PT ;  /* 0x000000061a0f7248 */ /* 0x001fe20003fe0100 */
[----:B------:R-:W-:-:S04]  /*13f0*/  IMAD.WIDE R26, R27, 0x4, R12 ;  /* 0x000000041b1a7825 */ /* 0x000fc800078e020c */
[----:B-1----:R-:W-:Y:S02]  /*1400*/  IMAD.IADD R17, R20, 0x1, R15 ;  /* 0x0000000114117824 */ /* 0x002fe400078e020f */
[--C-:B------:R-:W-:Y:S01]  /*1410*/  IMAD.WIDE R14, R25, 0x4, R12.reuse ;  /* 0x00000004190e7825 */ /* 0x100fe200078e020c */
[----:B------:R-:W3:Y:S03]  /*1420*/  LDG.E.CONSTANT R27, desc[UR6][R26.64] ;  /* 0x000000061a1b7981 */ /* 0x000ee6000c1e9900 */
[----:B------:R-:W-:Y:S02]  /*1430*/  IMAD.WIDE R16, R17, 0x4, R12 ;  /* 0x0000000411107825 */ /* 0x000fe400078e020c */
[----:B------:R-:W4:Y:S04]  /*1440*/  LDG.E.CONSTANT R14, desc[UR6][R14.64] ;  /* 0x000000060e0e7981 */ /* 0x000f28000c1e9900 */
[----:B------:R-:W4:Y:S01]  /*1450*/  LDG.E.CONSTANT R17, desc[UR6][R16.64] ;  /* 0x0000000610117981 */ /* 0x000f22000c1e9900 */
[----:B------:R-:W-:-:S04]  /*1460*/  IADD3 R22, PT, PT, R22, 0x10, RZ ;  /* 0x0000001016167810 */ /* 0x000fc80007ffe0ff */
[----:B------:R-:W-:Y:S01]  /*1470*/  ISETP.NE.AND P1, PT, R22, RZ, PT ;  /* 0x000000ff1600720c */ /* 0x000fe20003f25270 */
[----:B------:R-:W-:Y:S01]  /*1480*/  VIADD R11, R11, 0x10 ;  /* 0x000000100b0b7836 */ /* 0x000fe20000000000 */
[----:B------:R-:W-:Y:S02]  /*1490*/  IADD3 R21, PT, PT, R21, 0x10, RZ ;  /* 0x0000001015157810 */ /* 0x000fe40007ffe0ff */
[-CC-:B--2---:R-:W-:Y:S02]  /*14a0*/  FMNMX3 R18, R18, R24.reuse, R29.reuse, PT ;  /* 0x0000001812127276 */ /* 0x184fe4000380001d */
[----:B------:R-:W-:Y:S02]  /*14b0*/  FMNMX3 R23, R23, R24, R29, !PT ;  /* 0x0000001817177276 */ /* 0x000fe4000780001d */
[-CC-:B---3--:R-:W-:Y:S02]  /*14c0*/  FMNMX3 R18, R18, R28.reuse, R27.reuse, PT ;  /* 0x0000001c12127276 */ /* 0x188fe4000380001b */
[----:B------:R-:W-:-:S02]  /*14d0*/  FMNMX3 R23, R23, R28, R27, !PT ;  /* 0x0000001c17177276 */ /* 0x000fc4000780001b */
[-CC-:B----4-:R-:W-:Y:S02]  /*14e0*/  FMNMX3 R18, R18, R14.reuse, R17.reuse, PT ;  /* 0x0000000e12127276 */ /* 0x190fe40003800011 */
[----:B------:R-:W-:Y:S01]  /*14f0*/  FMNMX3 R23, R23, R14, R17, !PT ;  /* 0x0000000e17177276 */ /* 0x000fe20007800011 */
[----:B------:R-:W-:Y:S06]  /*1500*/  @P1 BRA `(.L_x_24) ;  /* 0xfffffff8006c1947 */ /* 0x000fec000383ffff */
[----:B------:R-:W-:-:S07]  /*1510*/  VIADD R22, R11, 0xfffffff9 ;  /* 0xfffffff90b167836 */ /* 0x000fce0000000000 */
.L_x_23:
[----:B------:R-:W-:-:S04]  /*1520*/  IADD3 R11, PT, PT, R10, 0x1, RZ ;  /* 0x000000010a0b7810 */ /* 0x000fc80007ffe0ff */
[----:B------:R-:W-:-:S13]  /*1530*/  LOP3.LUT P1, R12, R11, 0xf, RZ, 0xc0, !PT ;  /* 0x0000000f0b0c7812 */ /* 0x000fda000782c0ff */
[----:B------:R-:W-:Y:S05]  /*1540*/  @!P1 BRA `(.L_x_25) ;  /* 0x0000000400cc9947 */ /* 0x000fea0003800000 */
[----:B------:R-:W-:-:S05]  /*1550*/  VIADD R12, R12, 0xffffffff ;  /* 0xffffffff0c0c7836 */ /* 0x000fca0000000000 */
[----:B------:R-:W-:-:S13]  /*1560*/  ISETP.GE.U32.AND P1, PT, R12, 0x7, PT ;  /* 0x000000070c00780c */ /* 0x000fda0003f26070 */
[----:B------:R-:W-:Y:S05]  /*1570*/  @!P1 BRA `(.L_x_26) ;  /* 0x0000000000cc9947 */ /* 0x000fea0003800000 */
[----:B------:R-:W0:Y:S01]  /*1580*/  LDC.64 R12, c[0x0][0x380] ;  /* 0x0000e000ff0c7b82 */ /* 0x000e220000000a00 */
[----:B------:R-:W-:-:S04]  /*1590*/  IADD3 R21, PT, PT, R3, R22, RZ ;  /* 0x0000001603157210 */ /* 0x000fc80007ffe0ff */
[----:B------:R-:W-:Y:S02]  /*15a0*/  VIMNMX R15, PT, PT, RZ, R21, !PT ;  /* 0x00000015ff0f7248 */ /* 0x000fe40007fe0100 */
[----:B------:R-:W-:Y:S02]  /*15b0*/  VIADDMNMX R17, R21, 0x1, RZ, !PT ;  /* 0x0000000115117846 */ /* 0x000fe400078001ff */
[-C--:B------:R-:W-:Y:S02]  /*15c0*/  VIMNMX R15, PT, PT, R15, R6.reuse, PT ;  /* 0x000000060f0f7248 */ /* 0x080fe40003fe0100 */
[----:B------:R-:W-:-:S03]  /*15d0*/  VIMNMX R17, PT, PT, R17, R6, PT ;  /* 0x0000000611117248 */ /* 0x000fc60003fe0100 */
[C---:B------:R-:W-:Y:S01]  /*15e0*/  IMAD.IADD R15, R20.reuse, 0x1, R15 ;  /* 0x00000001140f7824 */ /* 0x040fe200078e020f */
[----:B------:R-:W-:-:S03]  /*15f0*/  IADD3 R25, PT, PT, R20, R17, RZ ;  /* 0x0000001114197210 */ /* 0x000fc60007ffe0ff */
[----:B0-----:R-:W-:-:S04]  /*1600*/  IMAD.WIDE R16, R15, 0x4, R12 ;  /* 0x000000040f107825 */ /* 0x001fc800078e020c */
[----:B------:R-:W-:Y:S02]  /*1610*/  IMAD.WIDE R14, R25, 0x4, R12 ;  /* 0x00000004190e7825 */ /* 0x000fe400078e020c */
[----:B------:R-:W2:Y:S04]  /*1620*/  LDG.E.CONSTANT R16, desc[UR6][R16.64] ;  /* 0x0000000610107981 */ /* 0x000ea8000c1e9900 */
[----:B------:R-:W2:Y:S01]  /*1630*/  LDG.E.CONSTANT R15, desc[UR6][R14.64] ;  /* 0x000000060e0f7981 */ /* 0x000ea2000c1e9900 */
[C---:B------:R-:W-:Y:S02]  /*1640*/  VIADDMNMX R27, R21.reuse, 0x3, RZ, !PT ;  /* 0x00000003151b7846 */ /* 0x040fe400078001ff */
[----:B------:R-:W-:Y:S02]  /*1650*/  VIADDMNMX R29, R21, 0x4, RZ, !PT ;  /* 0x00000004151d7846 */ /* 0x000fe400078001ff */
[----:B------:R-:W-:-:S02]  /*1660*/  VIMNMX R27, PT, PT, R27, R6, PT ;  /* 0x000000061b1b7248 */ /* 0x000fc40003fe0100 */
[----:B------:R-:W-:Y:S02]  /*1670*/  VIADDMNMX R25, R21, 0x2, RZ, !PT ;  /* 0x0000000215197846 */ /* 0x000fe400078001ff */
[C---:B------:R-:W-:Y:S02]  /*1680*/  IADD3 R27, PT, PT, R20.reuse, R27, RZ ;  /* 0x0000001b141b7210 */ /* 0x040fe40007ffe0ff */
[-C--:B------:R-:W-:Y:S02]  /*1690*/  VIMNMX R29, PT, PT, R29, R6.reuse, PT ;  /* 0x000000061d1d7248 */ /* 0x080fe40003fe0100 */
[----:B------:R-:W-:Y:S02]  /*16a0*/  VIMNMX R25, PT, PT, R25, R6, PT ;  /* 0x0000000619197248 */ /* 0x000fe40003fe0100 */
[C---:B------:R-:W-:Y:S02]  /*16b0*/  VIADDMNMX R26, R21.reuse, 0x5, RZ, !PT ;  /* 0x00000005151a7846 */ /* 0x040fe400078001ff */
[----:B------:R-:W-:Y:S01]  /*16c0*/  VIADDMNMX R28, R21, 0x7, RZ, !PT ;  /* 0x00000007151c7846 */ /* 0x000fe200078001ff */
[----:B------:R-:W-:-:S03]  /*16d0*/  IMAD.IADD R25, R20, 0x1, R25 ;  /* 0x0000000114197824 */ /* 0x000fc600078e0219 */
[----:B------:R-:W-:-:S04]  /*16e0*/  VIMNMX R28, PT, PT, R28, R6, PT ;  /* 0x000000061c1c7248 */ /* 0x000fc80003fe0100 */
[----:B------:R-:W-:Y:S02]  /*16f0*/  IADD3 R28, PT, PT, R20, R28, RZ ;  /* 0x0000001c141c7210 */ /* 0x000fe40007ffe0ff */
[-CC-:B--2---:R-:W-:Y:S02]  /*1700*/  FMNMX3 R18, R18, R16.reuse, R15.reuse, PT ;  /* 0x0000001012127276 */ /* 0x184fe4000380000f */
[----:B------:R-:W-:Y:S01]  /*1710*/  FMNMX3 R23, R23, R16, R15, !PT ;  /* 0x0000001017177276 */ /* 0x000fe2000780000f */
[----:B------:R-:W-:-:S04]  /*1720*/  IMAD.WIDE R14, R27, 0x4, R12 ;  /* 0x000000041b0e7825 */ /* 0x000fc800078e020c */
[----:B------:R-:W-:Y:S01]  /*1730*/  IMAD.IADD R27, R20, 0x1, R29 ;  /* 0x00000001141b7824 */ /* 0x000fe200078e021d */
[----:B------:R-:W-:Y:S01]  /*1740*/  VIADDMNMX R29, R21, 0x6, RZ, !PT ;  /* 0x00000006151d7846 */ /* 0x000fe200078001ff */
[--C-:B------:R-:W-:Y:S01]  /*1750*/  IMAD.WIDE R16, R25, 0x4, R12.reuse ;  /* 0x0000000419107825 */ /* 0x100fe200078e020c */
[-C--:B------:R-:W-:Y:S01]  /*1760*/  VIMNMX R21, PT, PT, R26, R6.reuse, PT ;  /* 0x000000061a157248 */ /* 0x080fe20003fe0100 */
[----:B------:R-:W2:Y:S01]  /*1770*/  LDG.E.CONSTANT R25, desc[UR6][R14.64] ;  /* 0x000000060e197981 */ /* 0x000ea2000c1e9900 */
[----:B------:R-:W-:Y:S02]  /*1780*/  VIMNMX R29, PT, PT, R29, R6, PT ;  /* 0x000000061d1d7248 */ /* 0x000fe40003fe0100 */
[----:B------:R-:W-:Y:S01]  /*1790*/  IADD3 R21, PT, PT, R20, R21, RZ ;  /* 0x0000001514157210 */ /* 0x000fe20007ffe0ff */
[----:B------:R0:W2:Y:S01]  /*17a0*/  LDG.E.CONSTANT R24, desc[UR6][R16.64] ;  /* 0x0000000610187981 */ /* 0x0000a2000c1e9900 */
[----:B------:R-:W-:-:S04]  /*17b0*/  IMAD.WIDE R26, R27, 0x4, R12 ;  /* 0x000000041b1a7825 */ /* 0x000fc800078e020c */
[----:B------:R-:W-:Y:S02]  /*17c0*/  IMAD.IADD R29, R20, 0x1, R29 ;  /* 0x00000001141d7824 */ /* 0x000fe400078e021d */
[----:B------:R-:W3:Y:S01]  /*17d0*/  LDG.E.CONSTANT R26, desc[UR6][R26.64] ;  /* 0x000000061a1a7981 */ /* 0x000ee2000c1e9900 */
[----:B0-----:R-:W-:-:S04]  /*17e0*/  IMAD.WIDE R16, R21, 0x4, R12 ;  /* 0x0000000415107825 */ /* 0x001fc800078e020c */
[--C-:B------:R-:W-:Y:S02]  /*17f0*/  IMAD.WIDE R14, R29, 0x4, R12.reuse ;  /* 0x000000041d0e7825 */ /* 0x100fe400078e020c */
[----:B------:R-:W3:Y:S02]  /*1800*/  LDG.E.CONSTANT R16, desc[UR6][R16.64] ;  /* 0x0000000610107981 */ /* 0x000ee4000c1e9900 */
[----:B------:R-:W-:Y:S02]  /*1810*/  IMAD.WIDE R12, R28, 0x4, R12 ;  /* 0x000000041c0c7825 */ /* 0x000fe400078e020c */
[----:B------:R-:W4:Y:S04]  /*1820*/  LDG.E.CONSTANT R14, desc[UR6][R14.64] ;  /* 0x000000060e0e7981 */ /* 0x000f28000c1e9900 */
[----:B------:R-:W4:Y:S01]  /*1830*/  LDG.E.CONSTANT R12, desc[UR6][R12.64] ;  /* 0x000000060c0c7981 */ /* 0x000f22000c1e9900 */
[----:B------:R-:W-:Y:S01]  /*1840*/  VIADD R22, R22, 0x8 ;  /* 0x0000000816167836 */ /* 0x000fe20000000000 */
[----:B--2---:R-:W-:-:S02]  /*1850*/  FMNMX3 R21, R18, R24, R25, PT ;  /* 0x0000001812157276 */ /* 0x004fc40003800019 */
[----:B------:R-:W-:Y:S02]  /*1860*/  FMNMX3 R23, R23, R24, R25, !PT ;  /* 0x0000001817177276 */ /* 0x000fe40007800019 */
[-CC-:B---3--:R-:W-:Y:S02]  /*1870*/  FMNMX3 R21, R21, R26.reuse, R16.reuse, PT ;  /* 0x0000001a15157276 */ /* 0x188fe40003800010 */
[----:B------:R-:W-:Y:S02]  /*1880*/  FMNMX3 R23, R23, R26, R16, !PT ;  /* 0x0000001a17177276 */ /* 0x000fe40007800010 */
[-CC-:B----4-:R-:W-:Y:S02]  /*1890*/  FMNMX3 R18, R21, R14.reuse, R12.reuse, PT ;  /* 0x0000000e15127276 */ /* 0x190fe4000380000c */
[----:B------:R-:W-:-:S07]  /*18a0*/  FMNMX3 R23, R23, R14, R12, !PT ;  /* 0x0000000e17177276 */ /* 0x000fce000780000c */
.L_x_26:
[----:B------:R-:W-:-:S13]  /*18b0*/  LOP3.LUT P1, R12, R11, 0x7, RZ, 0xc0, !PT ;  /* 0x000000070b0c7812 */ /* 0x000fda000782c0ff */
[----:B------:R-:W-:Y:S05]  /*18c0*/  @!P1 BRA `(.L_x_25) ;  /* 0x0000000000ec9947 */ /* 0x000fea0003800000 */
[----:B------:R-:W-:-:S04]  /*18d0*/  IADD3 R12, PT, PT, R12, -0x1, RZ ;  /* 0xffffffff0c0c7810 */ /* 0x000fc80007ffe0ff */
[----:B------:R-:W-:-:S13]  /*18e0*/  ISETP.GE.U32.AND P1, PT, R12, 0x3, PT ;  /* 0x000000030c00780c */ /* 0x000fda0003f26070 */
[----:B------:R-:W-:Y:S05]  /*18f0*/  @!P1 BRA `(.L_x_27) ;  /* 0x00000000006c9947 */ /* 0x000fea0003800000 */
[----:B------:R-:W0:Y:S01]  /*1900*/  LDC.64 R12, c[0x0][0x380] ;  /* 0x0000e000ff0c7b82 */ /* 0x000e220000000a00 */
[----:B------:R-:W-:-:S05]  /*1910*/  IMAD.IADD R14, R3, 0x1, R22 ;  /* 0x00000001030e7824 */ /* 0x000fca00078e0216 */
[----:B------:R-:W-:Y:S02]  /*1920*/  VIMNMX R15, PT, PT, RZ, R14, !PT ;  /* 0x0000000eff0f7248 */ /* 0x000fe40007fe0100 */
[C---:B------:R-:W-:Y:S02]  /*1930*/  VIADDMNMX R17, R14.reuse, 0x1, RZ, !PT ;  /* 0x000000010e117846 */ /* 0x040fe400078001ff */
[C---:B------:R-:W-:Y:S02]  /*1940*/  VIADDMNMX R21, R14.reuse, 0x2, RZ, !PT ;  /* 0x000000020e157846 */ /* 0x040fe400078001ff */
[----:B------:R-:W-:Y:S02]  /*1950*/  VIADDMNMX R25, R14, 0x3, RZ, !PT ;  /* 0x000000030e197846 */ /* 0x000fe400078001ff */
[-C--:B------:R-:W-:Y:S02]  /*1960*/  VIMNMX R15, PT, PT, R15, R6.reuse, PT ;  /* 0x000000060f0f7248 */ /* 0x080fe40003fe0100 */
[----:B------:R-:W-:-:S02]  /*1970*/  VIMNMX R17, PT, PT, R17, R6, PT ;  /* 0x0000000611117248 */ /* 0x000fc40003fe0100 */
[-C--:B------:R-:W-:Y:S02]  /*1980*/  VIMNMX R21, PT, PT, R21, R6.reuse, PT ;  /* 0x0000000615157248 */ /* 0x080fe40003fe0100 */
[----:B------:R-:W-:Y:S01]  /*1990*/  VIMNMX R25, PT, PT, R25, R6, PT ;  /* 0x0000000619197248 */ /* 0x000fe20003fe0100 */
[C---:B------:R-:W-:Y:S01]  /*19a0*/  IMAD.IADD R17, R20.reuse, 0x1, R17 ;  /* 0x0000000114117824 */ /* 0x040fe200078e0211 */
[C---:B------:R-:W-:Y:S02]  /*19b0*/  IADD3 R15, PT, PT, R20.reuse, R15, RZ ;  /* 0x0000000f140f7210 */ /* 0x040fe40007ffe0ff */
[C---:B------:R-:W-:Y:S01]  /*19c0*/  IADD3 R21, PT, PT, R20.reuse, R21, RZ ;  /* 0x0000001514157210 */ /* 0x040fe20007ffe0ff */
[----:B------:R-:W-:Y:S02]  /*19d0*/  IMAD.IADD R27, R20, 0x1, R25 ;  /* 0x00000001141b7824 */ /* 0x000fe400078e0219 */
[----:B0-----:R-:W-:-:S04]  /*19e0*/  IMAD.WIDE R24, R15, 0x4, R12 ;  /* 0x000000040f187825 */ /* 0x001fc800078e020c */
[--C-:B------:R-:W-:Y:S02]  /*19f0*/  IMAD.WIDE R16, R17, 0x4, R12.reuse ;  /* 0x0000000411107825 */ /* 0x100fe400078e020c */
[----:B------:R-:W2:Y:S02]  /*1a00*/  LDG.E.CONSTANT R24, desc[UR6][R24.64] ;  /* 0x0000000618187981 */ /* 0x000ea4000c1e9900 */
[--C-:B------:R-:W-:Y:S02]  /*1a10*/  IMAD.WIDE R14, R21, 0x4, R12.reuse ;  /* 0x00000004150e7825 */ /* 0x100fe400078e020c */
[----:B------:R-:W2:Y:S02]  /*1a20*/  LDG.E.CONSTANT R17, desc[UR6][R16.64] ;  /* 0x0000000610117981 */ /* 0x000ea4000c1e9900 */
[----:B------:R-:W-:Y:S02]  /*1a30*/  IMAD.WIDE R12, R27, 0x4, R12 ;  /* 0x000000041b0c7825 */ /* 0x000fe400078e020c */
[----:B------:R-:W3:Y:S04]  /*1a40*/  LDG.E.CONSTANT R14, desc[UR6][R14.64] ;  /* 0x000000060e0e7981 */ /* 0x000ee8000c1e9900 */
[----:B------:R-:W3:Y:S01]  /*1a50*/  LDG.E.CONSTANT R13, desc[UR6][R12.64] ;  /* 0x000000060c0d7981 */ /* 0x000ee2000c1e9900 */
[----:B------:R-:W-:-:S02]  /*1a60*/  IADD3 R22, PT, PT, R22, 0x4, RZ ;  /* 0x0000000416167810 */ /* 0x000fc40007ffe0ff */
[-CC-:B--2---:R-:W-:Y:S02]  /*1a70*/  FMNMX3 R18, R18, R24.reuse, R17.reuse, PT ;  /* 0x0000001812127276 */ /* 0x184fe40003800011 */
[----:B------:R-:W-:Y:S02]  /*1a80*/  FMNMX3 R23, R23, R24, R17, !PT ;  /* 0x0000001817177276 */ /* 0x000fe40007800011 */
[-CC-:B---3--:R-:W-:Y:S02]  /*1a90*/  FMNMX3 R18, R18, R14.reuse, R13.reuse, PT ;  /* 0x0000000e12127276 */ /* 0x188fe4000380000d */
[----:B------:R-:W-:-:S07]  /*1aa0*/  FMNMX3 R23, R23, R14, R13, !PT ;  /* 0x0000000e17177276 */ /* 0x000fce000780000d */
.L_x_27:
[----:B------:R-:W-:-:S13]  /*1ab0*/  LOP3.LUT P1, R17, R11, 0x3, RZ, 0xc0, !PT ;  /* 0x000000030b117812 */ /* 0x000fda000782c0ff */
[----:B------:R-:W-:Y:S05]  /*1ac0*/  @!P1 BRA `(.L_x_25) ;  /* 0x00000000006c9947 */ /* 0x000fea0003800000 */
[----:B------:R-:W0:Y:S01]  /*1ad0*/  LDC.64 R12, c[0x0][0x380] ;  /* 0x0000e000ff0c7b82 */ /* 0x000e220000000a00 */
[----:B------:R-:W-:-:S05]  /*1ae0*/  IMAD.IADD R16, R3, 0x1, R22 ;  /* 0x0000000103107824 */ /* 0x000fca00078e0216 */
[----:B------:R-:W-:-:S04]  /*1af0*/  VIMNMX R15, PT, PT, RZ, R16, !PT ;  /* 0x00000010ff0f7248 */ /* 0x000fc80007fe0100 */
[----:B------:R-:W-:-:S04]  /*1b00*/  VIMNMX R15, PT, PT, R15, R6, PT ;  /* 0x000000060f0f7248 */ /* 0x000fc80003fe0100 */
[----:B------:R-:W-:-:S05]  /*1b10*/  IADD3 R15, PT, PT, R20, R15, RZ ;  /* 0x0000000f140f7210 */ /* 0x000fca0007ffe0ff */
[----:B0-----:R-:W-:-:S06]  /*1b20*/  IMAD.WIDE R14, R15, 0x4, R12 ;  /* 0x000000040f0e7825 */ /* 0x001fcc00078e020c */
[----:B------:R-:W2:Y:S01]  /*1b30*/  LDG.E.CONSTANT R14, desc[UR6][R14.64] ;  /* 0x000000060e0e7981 */ /* 0x000ea2000c1e9900 */
[----:B------:R-:W-:Y:S02]  /*1b40*/  ISETP.NE.AND P1, PT, R17, 0x1, PT ;  /* 0x000000011100780c */ /* 0x000fe40003f25270 */
[-C--:B--2---:R-:W-:Y:S02]  /*1b50*/  FMNMX R18, R18, R14.reuse, PT ;  /* 0x0000000e12127209 */ /* 0x084fe40003800000 */
[----:B------:R-:W-:-:S09]  /*1b60*/  FMNMX R23, R23, R14, !PT ;  /* 0x0000000e17177209 */ /* 0x000fd20007800000 */
[----:B------:R-:W-:Y:S05]  /*1b70*/  @!P1 BRA `(.L_x_25) ;  /* 0x0000000000409947 */ /* 0x000fea0003800000 */
[----:B------:R-:W-:-:S04]  /*1b80*/  LOP3.LUT R11, R11, 0x3, RZ, 0xc0, !PT ;  /* 0x000000030b0b7812 */ /* 0x000fc800078ec0ff */
[----:B------:R-:W-:Y:S02]  /*1b90*/  ISETP.NE.AND P1, PT, R11, 0x2, PT ;  /* 0x000000020b00780c */ /* 0x000fe40003f25270 */
[----:B------:R-:W-:-:S04]  /*1ba0*/  VIADDMNMX R11, R16, 0x1, RZ, !PT ;  /* 0x00000001100b7846 */ /* 0x000fc800078001ff */
[----:B------:R-:W-:-:S05]  /*1bb0*/  VIMNMX R11, PT, PT, R11, R6, PT ;  /* 0x000000060b0b7248 */ /* 0x000fca0003fe0100 */
[----:B------:R-:W-:Y:S02]  /*1bc0*/  IMAD.IADD R11, R20, 0x1, R11 ;  /* 0x00000001140b7824 */ /* 0x000fe400078e020b */
[----:B------:R-:W-:-:S04]  /*1bd0*/  @P1 VIADDMNMX R15, R16, 0x2, RZ, !PT ;  /* 0x00000002100f1846 */ /* 0x000fc800078001ff */
[----:B------:R-:W-:-:S04]  /*1be0*/  @P1 VIMNMX R15, PT, PT, R15, R6, PT ;  /* 0x000000060f0f1248 */ /* 0x000fc80003fe0100 */
[----:B------:R-:W-:Y:S01]  /*1bf0*/  @P1 IADD3 R17, PT, PT, R20, R15, RZ ;  /* 0x0000000f14111210 */ /* 0x000fe20007ffe0ff */
[----:B------:R-:W-:-:S04]  /*1c00*/  IMAD.WIDE R14, R11, 0x4, R12 ;  /* 0x000000040b0e7825 */ /* 0x000fc800078e020c */
[----:B------:R-:W-:Y:S02]  /*1c10*/  @P1 IMAD.WIDE R12, R17, 0x4, R12 ;  /* 0x00000004110c1825 */ /* 0x000fe400078e020c */
[----:B------:R-:W2:Y:S04]  /*1c20*/  LDG.E.CONSTANT R14, desc[UR6][R14.64] ;  /* 0x000000060e0e7981 */ /* 0x000ea8000c1e9900 */
[----:B------:R-:W3:Y:S01]  /*1c30*/  @P1 LDG.E.CONSTANT R12, desc[UR6][R12.64] ;  /* 0x000000060c0c1981 */ /* 0x000ee2000c1e9900 */
[-C--:B--2---:R-:W-:Y:S02]  /*1c40*/  FMNMX R18, R18, R14.reuse, PT ;  /* 0x0000000e12127209 */ /* 0x084fe40003800000 */
[----:B------:R-:W-:Y:S02]  /*1c50*/  FMNMX R23, R23, R14, !PT ;  /* 0x0000000e17177209 */ /* 0x000fe40007800000 */
[----:B---3--:R-:W-:-:S02]  /*1c60*/  @P1 FMNMX R18, R18, R12, PT ;  /* 0x0000000c12121209 */ /* 0x008fc40003800000 */
[----:B------:R-:W-:-:S07]  /*1c70*/  @P1 FMNMX R23, R23, R12, !PT ;  /* 0x0000000c17171209 */ /* 0x000fce0007800000 */
.L_x_25:
[----:B------:R-:W-:Y:S05]  /*1c80*/  @P0 BRA `(.L_x_28) ;  /* 0xfffffff000440947 */ /* 0x000fea000383ffff */
[----:B------:R-:W0:Y:S01]  /*1c90*/  LDC.64 R16, c[0x0][0x388] ;  /* 0x0000e200ff107b82 */ /* 0x000e220000000a00 */
[----:B------:R-:W-:Y:S01]  /*1ca0*/  IMAD R11, R2, UR4, R5 ;  /* 0x00000004020b7c24 */ /* 0x000fe2000f8e0205 */
[----:B------:R-:W1:Y:S01]  /*1cb0*/  LDCU UR5, c[0x0][0x3a0] ;  /* 0x00007400ff0577ac */ /* 0x000e620008000800 */
[----:B------:R-:W-:-:S05]  /*1cc0*/  UIADD3 UR4, UPT, UPT, UR4, 0x1, URZ ;  /* 0x0000000104047890 */ /* 0x000fca000fffe0ff */
[----:B------:R-:W2:Y:S08]  /*1cd0*/  LDC.64 R12, c[0x0][0x390] ;  /* 0x0000e400ff0c7b82 */ /* 0x000eb00000000a00 */
[----:B------:R-:W3:Y:S01]  /*1ce0*/  LDC.64 R14, c[0x0][0x398] ;  /* 0x0000e600ff0e7b82 */ /* 0x000ee20000000a00 */
[----:B-1----:R-:W-:Y:S01]  /*1cf0*/  UISETP.NE.AND UP0, UPT, UR4, UR5, UPT ;  /* 0x000000050400728c */ /* 0x002fe2000bf05270 */
[----:B0-----:R-:W-:-:S05]  /*1d00*/  IMAD.WIDE R16, R11, 0x4, R16 ;  /* 0x000000040b107825 */ /* 0x001fca00078e0210 */
[----:B------:R0:W-:Y:S01]  /*1d10*/  STG.E desc[UR6][R16.64], R18 ;  /* 0x0000001210007986 */ /* 0x0001e2000c101906 */
[----:B--2---:R-:W-:-:S05]  /*1d20*/  IMAD.WIDE R12, R11, 0x4, R12 ;  /* 0x000000040b0c7825 */ /* 0x004fca00078e020c */
[----:B------:R0:W-:Y:S01]  /*1d30*/  STG.E desc[UR6][R12.64], R23 ;  /* 0x000000170c007986 */ /* 0x0001e2000c101906 */
[----:B---3--:R-:W-:-:S04]  /*1d40*/  IMAD.WIDE R14, R11, 0x4, R14 ;  /* 0x000000040b0e7825 */ /* 0x008fc800078e020e */
[----:B------:R-:W-:-:S05]  /*1d50*/  FADD R11, R23, -R18 ;  /* 0x80000012170b7221 */ /* 0x000fca0000000000 */
[----:B------:R0:W-:Y:S01]  /*1d60*/  STG.E desc[UR6][R14.64], R11 ;  /* 0x0000000b0e007986 */ /* 0x0001e2000c101906 */
[----:B------:R-:W-:Y:S05]  /*1d70*/  BRA.U UP0, `(.L_x_29) ;  /* 0xffffffed00f07547 */ /* 0x000fea000b83ffff */
[----:B------:R-:W-:Y:S05]  /*1d80*/  EXIT ;  /* 0x000000000000794d */ /* 0x000fea0003800000 */
.L_x_30:
        /* <DEDUP_REMOVED lines=15> */
.L_x_99:


//--------------------- .text._Z29fused_bilateral_histeq_kernelPKfPfPKiS0_iiiffii --------------------------
	.section	.text._Z29fused_bilateral_histeq_kernelPKfPfPKiS0_iiiffii,"ax",@progbits
	.align	128
        .global         _Z29fused_bilateral_histeq_kernelPKfPfPKiS0_iiiffii
        .type           _Z29fused_bilateral_histeq_kernelPKfPfPKiS0_iiiffii,@function
        .size           _Z29fused_bilateral_histeq_kernelPKfPfPKiS0_iiiffii,(.L_x_94 - _Z29fused_bilateral_histeq_kernelPKfPfPKiS0_iiiffii)
        .other          _Z29fused_bilateral_histeq_kernelPKfPfPKiS0_iiiffii,@"STO_CUDA_ENTRY STV_DEFAULT"
_Z29fused_bilateral_histeq_kernelPKfPfPKiS0_iiiffii:
.text._Z29fused_bilateral_histeq_kernelPKfPfPKiS0_iiiffii:
[----:B------:R-:W-:Y:S01]  /*0000*/  LDC R1, c[0x0][0x37c] ;  /* 0x0000df00ff017b82 */ /* 0x000fe20000000800 */
[----:B------:R-:W0:Y:S07]  /*0010*/  S2R R3, SR_TID.Y ;  /* 0x0000000000037919 */ /* 0x000e2e0000002200 */
[----:B------:R-:W1:Y:S01]  /*0020*/  LDC R9, c[0x0][0x360] ;  /* 0x0000d800ff097b82 */ /* 0x000e620000000800 */
[----:B------:R-:W2:Y:S01]  /*0030*/  LDCU UR6, c[0x0][0x3a4] ;  /* 0x00007480ff0677ac */ /* 0x000ea20008000800 */
[----:B------:R-:W1:Y:S01]  /*0040*/  S2R R0, SR_TID.X ;  /* 0x0000000000007919 */ /* 0x000e620000002100 */
[----:B------:R-:W3:Y:S05]  /*0050*/  LDCU UR7, c[0x0][0x3a8] ;  /* 0x00007500ff0777ac */ /* 0x000eea0008000800 */
[----:B------:R-:W0:Y:S08]  /*0060*/  S2UR UR5, SR_CTAID.Y ;  /* 0x00000000000579c3 */ /* 0x000e300000002600 */
[----:B------:R-:W0:Y:S08]  /*0070*/  LDC R8, c[0x0][0x364] ;  /* 0x0000d900ff087b82 */ /* 0x000e300000000800 */
[----:B------:R-:W1:Y:S01]  /*0080*/  S2UR UR4, SR_CTAID.X ;  /* 0x00000000000479c3 */ /* 0x000e620000002500 */
[----:B0-----:R-:W-:-:S05]  /*0090*/  IMAD R8, R8, UR5, R3 ;  /* 0x0000000508087c24 */ /* 0x001fca000f8e0203 */
[----:B--2---:R-:W-:Y:S01]  /*00a0*/  ISETP.GE.AND P0, PT, R8, UR6, PT ;  /* 0x0000000608007c0c */ /* 0x004fe2000bf06270 */
[----:B-1----:R-:W-:-:S05]  /*00b0*/  IMAD R9, R9, UR4, R0 ;  /* 0x0000000409097c24 */ /* 0x002fca000f8e0200 */
[----:B---3--:R-:W-:-:S13]  /*00c0*/  ISETP.GE.OR P0, PT, R9, UR7, P0 ;  /* 0x0000000709007c0c */ /* 0x008fda0008706670 */
[----:B------:R-:W-:Y:S05]  /*00d0*/  @P0 EXIT ;  /* 0x000000000000094d */ /* 0x000fea0003800000 */
[----:B------:R-:W0:Y:S02]  /*00e0*/  LDC R3, c[0x0][0x3ac] ;  /* 0x0000eb00ff037b82 */ /* 0x000e240000000800 */
[----:B0-----:R-:W-:-:S04]  /*00f0*/  FADD R0, R3, R3 ;  /* 0x0000000303007221 */ /* 0x001fc80000000000 */
[----:B------:R-:W-:-:S05]  /*0100*/  FMUL R0, R0, R3 ;  /* 0x0000000300007220 */ /* 0x000fca0000400000 */
[----:B------:R-:W-:-:S04]  /*0110*/  IADD3 R2, PT, PT, R0, 0x1800000, RZ ;  /* 0x0180000000027810 */ /* 0x000fc80007ffe0ff */
[----:B------:R-:W-:-:S04]  /*0120*/  LOP3.LUT R2, R2, 0x7f800000, RZ, 0xc0, !PT ;  /* 0x7f80000002027812 */ /* 0x000fc800078ec0ff */
[----:B------:R-:W-:-:S13]  /*0130*/  ISETP.GT.U32.AND P0, PT, R2, 0x1ffffff, PT ;  /* 0x01ffffff0200780c */ /* 0x000fda0003f04070 */
[----:B------:R-:W-:Y:S05]  /*0140*/  @P0 BRA `(.L_x_31) ;  /* 0x0000000000100947 */ /* 0x000fea0003800000 */
[----:B------:R-:W-:-:S07]  /*0150*/  MOV R2, 0x170 ;  /* 0x0000017000027802 */ /* 0x000fce0000000f00 */
[----:B------:R-:W-:Y:S05]  /*0160*/  CALL.REL.NOINC `($__internal_1_$__cuda_sm20_rcp_rn_f32_slowpath) ;  /* 0x00000020006c7944 */ /* 0x000fea0003c00000 */
[----:B------:R-:W-:Y:S01]  /*0170*/  UMOV UR5, UR4 ;  /* 0x0000000400057c82 */ /* 0x000fe20008000000 */
[----:B------:R-:W-:Y:S05]  /*0180*/  BRA `(.L_x_32) ;  /* 0x0000000000147947 */ /* 0x000fea0003800000 */
.L_x_31:
[----:B------:R-:W0:Y:S02]  /*0190*/  MUFU.RCP R3, R0 ;  /* 0x0000000000037308 */ /* 0x000e240000001000 */
[----:B0-----:R-:W-:-:S04]  /*01a0*/  FFMA R2, R0, R3, -1 ;  /* 0xbf80000000027423 */ /* 0x001fc80000000003 */
[----:B------:R-:W-:-:S04]  /*01b0*/  FADD.FTZ R2, -R2, -RZ ;  /* 0x800000ff02027221 */ /* 0x000fc80000010100 */
[----:B------:R-:W-:-:S05]  /*01c0*/  FFMA R2, R3, R2, R3 ;  /* 0x0000000203027223 */ /* 0x000fca0000000003 */
[----:B------:R-:W-:-:S15]  /*01d0*/  R2UR UR5, R2 ;  /* 0x00000000020572ca */ /* 0x000fde00000e0000 */
.L_x_32:
        /* <DEDUP_REMOVED lines=9> */
[----:B------:R-:W-:Y:S01]  /*0270*/  MOV R10, UR4 ;  /* 0x00000004000a7c02 */ /* 0x000fe20008000f00 */
[----:B------:R-:W-:Y:S06]  /*0280*/  BRA `(.L_x_34) ;  /* 0x0000000000107947 */ /* 0x000fec0003800000 */
.L_x_33:
[----:B------:R-:W0:Y:S02]  /*0290*/  MUFU.RCP R3, R0 ;  /* 0x0000000000037308 */ /* 0x000e240000001000 */
[----:B0-----:R-:W-:-:S04]  /*02a0*/  FFMA R2, R0, R3, -1 ;  /* 0xbf80000000027423 */ /* 0x001fc80000000003 */
[----:B------:R-:W-:-:S04]  /*02b0*/  FADD.FTZ R2, -R2, -RZ ;  /* 0x800000ff02027221 */ /* 0x000fc80000010100 */
[----:B------:R-:W-:-:S07]  /*02c0*/  FFMA R10, R3, R2, R3 ;  /* 0x00000002030a7223 */ /* 0x000fce0000000003 */
.L_x_34:
[----:B------:R-:W0:Y:S02]  /*02d0*/  LDC R11, c[0x0][0x3a0] ;  /* 0x0000e800ff0b7b82 */ /* 0x000e240000000800 */
[----:B0-----:R-:W-:-:S13]  /*02e0*/  ISETP.GE.AND P0, PT, R11, 0x1, PT ;  /* 0x000000010b00780c */ /* 0x001fda0003f06270 */
[----:B------:R-:W-:Y:S05]  /*02f0*/  @!P0 EXIT ;  /* 0x000000000000894d */ /* 0x000fea0003800000 */
[----:B------:R-:W0:Y:S01]  /*0300*/  LDC R3, c[0x0][0x3b4] ;  /* 0x0000ed00ff037b82 */ /* 0x000e220000000800 */
[----:B------:R-:W1:Y:S01]  /*0310*/  LDCU UR11, c[0x0][0x3a8] ;  /* 0x00007500ff0b77ac */ /* 0x000e620008000800 */
[----:B------:R-:W2:Y:S01]  /*0320*/  LDCU UR6, c[0x0][0x3a4] ;  /* 0x00007480ff0677ac */ /* 0x000ea20008000800 */
[----:B------:R-:W3:Y:S01]  /*0330*/  LDCU UR4, c[0x0][0x3b8] ;  /* 0x00007700ff0477ac */ /* 0x000ee20008000800 */
[----:B------:R-:W4:Y:S01]  /*0340*/  LDCU.64 UR14, c[0x0][0x358] ;  /* 0x00006b00ff0e77ac */ /* 0x000f220008000a00 */
[----:B-1----:R-:W-:Y:S01]  /*0350*/  IMAD R0, R8, UR11, R9 ;  /* 0x0000000b08007c24 */ /* 0x002fe2000f8e0209 */
[----:B--2---:R-:W-:Y:S01]  /*0360*/  UIMAD UR6, UR6, UR11, URZ ;  /* 0x0000000b060672a4 */ /* 0x004fe2000f8e02ff */
[C---:B0-----:R-:W-:Y:S02]  /*0370*/  ISETP.GT.AND P0, PT, R3.reuse, -0x2, PT ;  /* 0xfffffffe0300780c */ /* 0x041fe40003f04270 */
[----:B------:R-:W-:Y:S01]  /*0380*/  LEA.HI R3, R3, R3, RZ, 0x1 ;  /* 0x0000000303037211 */ /* 0x000fe200078f08ff */
[----:B---3--:R-:W-:-:S02]  /*0390*/  UIADD3 UR7, UPT, UPT, UR4, -0x1, URZ ;  /* 0xffffffff04077890 */ /* 0x008fc4000fffe0ff */
[----:B------:R-:W-:Y:S02]  /*03a0*/  I2FP.F32.S32 R2, UR4 ;  /* 0x0000000400027c45 */ /* 0x000fe40008201400 */
[----:B------:R-:W-:-:S06]  /*03b0*/  SHF.R.S32.HI R3, RZ, 0x1, R3 ;  /* 0x00000001ff037819 */ /* 0x000fcc0000011403 */
[----:B----4-:R-:W-:Y:S05]  /*03c0*/  @P0 BRA `(.L_x_35) ;  /* 0x0000000800d40947 */ /* 0x010fea0003800000 */
[C---:B------:R-:W-:Y:S01]  /*03d0*/  ISETP.GE.U32.AND P0, PT, R11.reuse, 0x8, PT ;  /* 0x000000080b00780c */ /* 0x040fe20003f06070 */
[----:B------:R-:W-:Y:S01]  /*03e0*/  HFMA2 R5, -RZ, RZ, 0, 0 ;  /* 0x00000000ff057431 */ /* 0x000fe200000001ff */
[----:B------:R-:W-:-:S11]  /*03f0*/  LOP3.LUT R3, R11, 0x7, RZ, 0xc0, !PT ;  /* 0x000000070b037812 */ /* 0x000fd600078ec0ff */
[----:B------:R-:W-:Y:S05]  /*0400*/  @!P0 BRA `(.L_x_36) ;  /* 0x0000000400048947 */ /* 0x000fea0003800000 */
[----:B------:R-:W-:Y:S01]  /*0410*/  MOV R5, 0x7f800000 ;  /* 0x7f80000000057802 */ /* 0x000fe20000000f00 */
[----:B------:R-:W0:Y:S04]  /*0420*/  FCHK P0, RZ, RZ ;  /* 0x000000ffff007302 */ /* 0x000e280000000000 */
[----:B------:R-:W-:-:S04]  /*0430*/  FFMA R4, -RZ, R5, 1 ;  /* 0x3f800000ff047423 */ /* 0x000fc80000000105 */
[----:B------:R-:W-:Y:S01]  /*0440*/  FFMA R4, R4, R5, +INF ;  /* 0x7f80000004047423 */ /* 0x000fe20000000005 */
[----:B------:R-:W-:-:S03]  /*0450*/  LOP3.LUT R5, R11, 0x7ffffff8, RZ, 0xc0, !PT ;  /* 0x7ffffff80b057812 */ /* 0x000fc600078ec0ff */
[----:B------:R-:W-:-:S04]  /*0460*/  FFMA R7, RZ, R4, RZ ;  /* 0x00000004ff077223 */ /* 0x000fc800000000ff */
[----:B------:R-:W-:-:S04]  /*0470*/  FFMA R6, -RZ, R7, RZ ;  /* 0x00000007ff067223 */ /* 0x000fc800000001ff */
[----:B------:R-:W-:Y:S01]  /*0480*/  FFMA R7, R4, R6, R7 ;  /* 0x0000000604077223 */ /* 0x000fe20000000007 */
[----:B0-----:R-:W-:Y:S06]  /*0490*/  @!P0 BRA `(.L_x_37) ;  /* 0x0000000000148947 */ /* 0x001fec0003800000 */
[----:B------:R-:W-:Y:S01]  /*04a0*/  HFMA2 R7, -RZ, RZ, 0, 0 ;  /* 0x00000000ff077431 */ /* 0x000fe200000001ff */
[----:B------:R-:W-:Y:S02]  /*04b0*/  MOV R4, RZ ;  /* 0x000000ff00047202 */ /* 0x000fe40000000f00 */
[----:B------:R-:W-:-:S07]  /*04c0*/  MOV R12, 0x4e0 ;  /* 0x000004e0000c7802 */ /* 0x000fce0000000f00 */
[----:B------:R-:W-:Y:S05]  /*04d0*/  CALL.REL.NOINC `($__internal_2_$__cuda_sm3x_div_rn_noftz_f32_slowpath) ;  /* 0x00000020006c7944 */ /* 0x000fea0003c00000 */
[----:B------:R-:W-:-:S07]  /*04e0*/  MOV R7, R4 ;  /* 0x0000000400077202 */ /* 0x000fce0000000f00 */
.L_x_37:
[----:B------:R-:W-:Y:S01]  /*04f0*/  FMUL R9, R2, R7 ;  /* 0x0000000702097220 */ /* 0x000fe20000400000 */
[----:B------:R-:W0:Y:S01]  /*0500*/  LDC R4, c[0x0][0x3b8] ;  /* 0x0000ee00ff047b82 */ /* 0x000e220000000800 */
[----:B------:R-:W-:Y:S02]  /*0510*/  IADD3 R8, PT, PT, -R5, RZ, RZ ;  /* 0x000000ff05087210 */ /* 0x000fe40007ffe1ff */
[----:B------:R-:W-:Y:S02]  /*0520*/  MOV R6, R0 ;  /* 0x0000000000067202 */ /* 0x000fe40000000f00 */
[----:B------:R-:W1:Y:S03]  /*0530*/  F2I.TRUNC.NTZ R9, R9 ;  /* 0x0000000900097305 */ /* 0x000e66000020f100 */
[----:B------:R-:W2:Y:S08]  /*0540*/  LDC.64 R10, c[0x0][0x398] ;  /* 0x0000e600ff0a7b82 */ /* 0x000eb00000000a00 */
[----:B------:R-:W3:Y:S01]  /*0550*/  LDC.64 R12, c[0x0][0x388] ;  /* 0x0000e200ff0c7b82 */ /* 0x000ee20000000a00 */
[----:B-1----:R-:W-:-:S07]  /*0560*/  VIMNMX R7, PT, PT, R9, UR7, PT ;  /* 0x0000000709077c48 */ /* 0x002fce000bfe0100 */
.L_x_38:
[----:B--2---:R-:W-:-:S04]  /*0570*/  IMAD.WIDE R24, R7, 0x4, R10 ;  /* 0x0000000407187825 */ /* 0x004fc800078e020a */
[C---:B01----:R-:W-:Y:S02]  /*0580*/  IMAD.WIDE R20, R4.reuse, 0x4, R24 ;  /* 0x0000000404147825 */ /* 0x043fe400078e0218 */
[----:B------:R-:W2:Y:S02]  /*0590*/  LDG.E.CONSTANT R25, desc[UR14][R24.64] ;  /* 0x0000000e18197981 */ /* 0x000ea4000c1e9900 */
[C---:B------:R-:W-:Y:S02]  /*05a0*/  IMAD.WIDE R16, R4.reuse, 0x4, R20 ;  /* 0x0000000404107825 */ /* 0x040fe400078e0214 */
[----:B------:R0:W4:Y:S02]  /*05b0*/  LDG.E.CONSTANT R21, desc[UR14][R20.64] ;  /* 0x0000000e14157981 */ /* 0x000124000c1e9900 */
[C---:B------:R-:W-:Y:S02]  /*05c0*/  IMAD.WIDE R28, R4.reuse, 0x4, R16 ;  /* 0x00000004041c7825 */ /* 0x040fe400078e0210 */
[----:B------:R-:W5:Y:S02]  /*05d0*/  LDG.E.CONSTANT R17, desc[UR14][R16.64] ;  /* 0x0000000e10117981 */ /* 0x000f64000c1e9900 */
[----:B------:R-:W-:-:S02]  /*05e0*/  IMAD.WIDE R26, R4, 0x4, R28 ;  /* 0x00000004041a7825 */ /* 0x000fc400078e021c */
[----:B------:R-:W5:Y:S02]  /*05f0*/  LDG.E.CONSTANT R28, desc[UR14][R28.64] ;  /* 0x0000000e1c1c7981 */ /* 0x000f64000c1e9900 */
[C---:B------:R-:W-:Y:S02]  /*0600*/  IMAD.WIDE R22, R4.reuse, 0x4, R26 ;  /* 0x0000000404167825 */ /* 0x040fe400078e021a */
[----:B------:R-:W5:Y:S02]  /*0610*/  LDG.E.CONSTANT R26, desc[UR14][R26.64] ;  /* 0x0000000e1a1a7981 */ /* 0x000f64000c1e9900 */
[C---:B------:R-:W-:Y:S02]  /*0620*/  IMAD.WIDE R14, R4.reuse, 0x4, R22 ;  /* 0x00000004040e7825 */ /* 0x040fe400078e0216 */
[----:B------:R-:W5:Y:S02]  /*0630*/  LDG.E.CONSTANT R29, desc[UR14][R22.64] ;  /* 0x0000000e161d7981 */ /* 0x000f64000c1e9900 */
[----:B------:R-:W-:-:S02]  /*0640*/  IMAD.WIDE R18, R4, 0x4, R14 ;  /* 0x0000000404127825 */ /* 0x000fc400078e020e */
[----:B------:R3:W5:Y:S04]  /*0650*/  LDG.E.CONSTANT R27, desc[UR14][R14.64] ;  /* 0x0000000e0e1b7981 */ /* 0x000768000c1e9900 */
[----:B------:R1:W5:Y:S01]  /*0660*/  LDG.E.CONSTANT R9, desc[UR14][R18.64] ;  /* 0x0000000e12097981 */ /* 0x000362000c1e9900 */
[----:B0-----:R-:W-:Y:S01]  /*0670*/  MOV R20, UR6 ;  /* 0x0000000600147c02 */ /* 0x001fe20008000f00 */
[----:B---3--:R-:W-:Y:S01]  /*0680*/  IMAD.WIDE R14, R6, 0x4, R12 ;  /* 0x00000004060e7825 */ /* 0x008fe200078e020c */
[----:B------:R-:W-:-:S03]  /*0690*/  MOV R24, UR6 ;  /* 0x0000000600187c02 */ /* 0x000fc60008000f00 */
[----:B------:R-:W-:Y:S01]  /*06a0*/  IMAD.WIDE R22, R20, 0x4, R14 ;  /* 0x0000000414167825 */ /* 0x000fe200078e020e */
[----:B------:R-:W-:Y:S02]  /*06b0*/  MOV R16, UR6 ;  /* 0x0000000600107c02 */ /* 0x000fe40008000f00 */
[----:B------:R-:W-:-:S04]  /*06c0*/  IADD3 R8, PT, PT, R8, 0x8, RZ ;  /* 0x0000000808087810 */ /* 0x000fc80007ffe0ff */
[----:B------:R-:W-:Y:S02]  /*06d0*/  ISETP.NE.AND P0, PT, R8, RZ, PT ;  /* 0x000000ff0800720c */ /* 0x000fe40003f05270 */
[----:B------:R-:W-:Y:S01]  /*06e0*/  LEA R7, R4, R7, 0x3 ;  /* 0x0000000704077211 */ /* 0x000fe200078e18ff */
[----:B--2---:R0:W-:Y:S04]  /*06f0*/  STG.E desc[UR14][R14.64], R25 ;  /* 0x000000190e007986 */ /* 0x0041e8000c10190e */
[----:B----4-:R2:W-:Y:S01]  /*0700*/  STG.E desc[UR14][R22.64], R21 ;  /* 0x0000001516007986 */ /* 0x0105e2000c10190e */
[----:B0-----:R-:W-:-:S04]  /*0710*/  IMAD.WIDE R24, R24, 0x4, R22 ;  /* 0x0000000418187825 */ /* 0x001fc800078e0216 */
[----:B--2---:R-:W-:Y:S01]  /*0720*/  IMAD.WIDE R20, R20, 0x4, R24 ;  /* 0x0000000414147825 */ /* 0x004fe200078e0218 */
[----:B-----5:R0:W-:Y:S03]  /*0730*/  STG.E desc[UR14][R24.64], R17 ;  /* 0x0000001118007986 */ /* 0x0201e6000c10190e */
[----:B-1----:R-:W-:Y:S01]  /*0740*/  IMAD.WIDE R18, R16, 0x4, R20 ;  /* 0x0000000410127825 */ /* 0x002fe200078e0214 */
[----:B------:R-:W-:-:S03]  /*0750*/  MOV R15, UR6 ;  /* 0x00000006000f7c02 */ /* 0x000fc60008000f00 */
[----:B0-----:R-:W-:Y:S01]  /*0760*/  IMAD.WIDE R16, R16, 0x4, R18 ;  /* 0x0000000410107825 */ /* 0x001fe200078e0212 */
[----:B------:R-:W-:-:S03]  /*0770*/  MOV R23, UR6 ;  /* 0x0000000600177c02 */ /* 0x000fc60008000f00 */
[----:B------:R-:W-:Y:S01]  /*0780*/  IMAD.WIDE R14, R15, 0x4, R16 ;  /* 0x000000040f0e7825 */ /* 0x000fe200078e0210 */
[----:B------:R1:W-:Y:S03]  /*0790*/  STG.E desc[UR14][R20.64], R28 ;  /* 0x0000001c14007986 */ /* 0x0003e6000c10190e */
[----:B------:R-:W-:Y:S01]  /*07a0*/  IMAD.WIDE R22, R23, 0x4, R14 ;  /* 0x0000000417167825 */ /* 0x000fe200078e020e */
[----:B------:R1:W-:Y:S04]  /*07b0*/  STG.E desc[UR14][R18.64], R26 ;  /* 0x0000001a12007986 */ /* 0x0003e8000c10190e */
[----:B------:R1:W-:Y:S04]  /*07c0*/  STG.E desc[UR14][R16.64], R29 ;  /* 0x0000001d10007986 */ /* 0x0003e8000c10190e */
[----:B------:R1:W-:Y:S04]  /*07d0*/  STG.E desc[UR14][R14.64], R27 ;  /* 0x0000001b0e007986 */ /* 0x0003e8000c10190e */
[----:B------:R1:W-:Y:S01]  /*07e0*/  STG.E desc[UR14][R22.64], R9 ;  /* 0x0000000916007986 */ /* 0x0003e2000c10190e */
[----:B------:R-:W-:-:S04]  /*07f0*/  MOV R25, UR6 ;  /* 0x0000000600197c02 */ /* 0x000fc80008000f00 */
[----:B------:R-:W-:Y:S01]  /*0800*/  LEA R6, R25, R6, 0x3 ;  /* 0x0000000619067211 */ /* 0x000fe200078e18ff */
[----:B------:R-:W-:Y:S06]  /*0810*/  @P0 BRA `(.L_x_38) ;  /* 0xfffffffc00540947 */ /* 0x000fec000383ffff */
.L_x_36:
[----:B------:R-:W-:-:S13]  /*0820*/  ISETP.NE.AND P0, PT, R3, RZ, PT ;  /* 0x000000ff0300720c */ /* 0x000fda0003f05270 */
[----:B------:R-:W-:Y:S05]  /*0830*/  @!P0 EXIT ;  /* 0x000000000000894d */ /* 0x000fea0003800000 */
[----:B------:R-:W0:Y:S01]  /*0840*/  LDCU UR4, c[0x0][0x3a0] ;  /* 0x00007400ff0477ac */ /* 0x000e220008000800 */
[----:B------:R-:W-:Y:S01]  /*0850*/  ISETP.GE.U32.AND P0, PT, R3, 0x4, PT ;  /* 0x000000040300780c */ /* 0x000fe20003f06070 */
[----:B0-----:R-:W-:-:S12]  /*0860*/  ULOP3.LUT UR4, UR4, 0x3, URZ, 0xc0, !UPT ;  /* 0x0000000304047892 */ /* 0x001fd8000f8ec0ff */
[----:B------:R-:W-:Y:S05]  /*0870*/  @!P0 BRA `(.L_x_39) ;  /* 0x0000000000a48947 */ /* 0x000fea0003800000 */
[----:B------:R-:W-:Y:S01]  /*0880*/  MOV R3, 0x7f800000 ;  /* 0x7f80000000037802 */ /* 0x000fe20000000f00 */
[----:B------:R-:W0:Y:S01]  /*0890*/  FCHK P0, RZ, RZ ;  /* 0x000000ffff007302 */ /* 0x000e220000000000 */
[----:B------:R-:W-:-:S03]  /*08a0*/  IMAD R6, R5, UR6, R0 ;  /* 0x0000000605067c24 */ /* 0x000fc6000f8e0200 */
[----:B------:R-:W-:-:S04]  /*08b0*/  FFMA R4, -RZ, R3, 1 ;  /* 0x3f800000ff047423 */ /* 0x000fc80000000103 */
[----:B------:R-:W-:-:S04]  /*08c0*/  FFMA R3, R4, R3, +INF ;  /* 0x7f80000004037423 */ /* 0x000fc80000000003 */
[----:B------:R-:W-:-:S04]  /*08d0*/  FFMA R4, RZ, R3, RZ ;  /* 0x00000003ff047223 */ /* 0x000fc800000000ff */
[----:B------:R-:W-:-:S04]  /*08e0*/  FFMA R7, -RZ, R4, RZ ;  /* 0x00000004ff077223 */ /* 0x000fc800000001ff */
[----:B------:R-:W-:Y:S01]  /*08f0*/  FFMA R3, R3, R7, R4 ;  /* 0x0000000703037223 */ /* 0x000fe20000000004 */
[----:B0-----:R-:W-:Y:S06]  /*0900*/  @!P0 BRA `(.L_x_40) ;  /* 0x0000000000148947 */ /* 0x001fec0003800000 */
[----:B------:R-:W-:Y:S01]  /*0910*/  HFMA2 R4, -RZ, RZ, 0, 0 ;  /* 0x00000000ff047431 */ /* 0x000fe200000001ff */
[----:B------:R-:W-:Y:S02]  /*0920*/  MOV R7, RZ ;  /* 0x000000ff00077202 */ /* 0x000fe40000000f00 */
[----:B------:R-:W-:-:S07]  /*0930*/  MOV R12, 0x950 ;  /* 0x00000950000c7802 */ /* 0x000fce0000000f00 */
[----:B-1----:R-:W-:Y:S05]  /*0940*/  CALL.REL.NOINC `($__internal_2_$__cuda_sm3x_div_rn_noftz_f32_slowpath) ;  /* 0x0000001c00507944 */ /* 0x002fea0003c00000 */
[----:B------:R-:W-:-:S07]  /*0950*/  MOV R3, R4 ;  /* 0x0000000400037202 */ /* 0x000fce0000000f00 */
.L_x_40:
[----:B------:R-:W-:Y:S01]  /*0960*/  FMUL R3, R2, R3 ;  /* 0x0000000302037220 */ /* 0x000fe20000400000 */
[----:B-1----:R-:W0:Y:S05]  /*0970*/  LDC R19, c[0x0][0x3b8] ;  /* 0x0000ee00ff137b82 */ /* 0x002e2a0000000800 */
[----:B------:R-:W1:Y:S03]  /*0980*/  F2I.TRUNC.NTZ R3, R3 ;  /* 0x0000000300037305 */ /* 0x000e66000020f100 */
[----:B------:R-:W2:Y:S08]  /*0990*/  LDC.64 R8, c[0x0][0x398] ;  /* 0x0000e600ff087b82 */ /* 0x000eb00000000a00 */
[----:B------:R-:W3:Y:S01]  /*09a0*/  LDC.64 R12, c[0x0][0x388] ;  /* 0x0000e200ff0c7b82 */ /* 0x000ee20000000a00 */
[----:B-1----:R-:W-:-:S05]  /*09b0*/  VIMNMX R4, PT, PT, R3, UR7, PT ;  /* 0x0000000703047c48 */ /* 0x002fca000bfe0100 */
[----:B0-----:R-:W-:-:S04]  /*09c0*/  IMAD R7, R5, R19, R4 ;  /* 0x0000001305077224 */ /* 0x001fc800078e0204 */
[----:B--2---:R-:W-:-:S05]  /*09d0*/  IMAD.WIDE R8, R7, 0x4, R8 ;  /* 0x0000000407087825 */ /* 0x004fca00078e0208 */
[----:B------:R0:W2:Y:S01]  /*09e0*/  LDG.E.CONSTANT R21, desc[UR14][R8.64] ;  /* 0x0000000e08157981 */ /* 0x0000a2000c1e9900 */
[----:B------:R-:W-:-:S04]  /*09f0*/  IMAD.WIDE R10, R19, 0x4, R8 ;  /* 0x00000004130a7825 */ /* 0x000fc800078e0208 */
[C---:B------:R-:W-:Y:S02]  /*0a00*/  IMAD.WIDE R14, R19.reuse, 0x4, R10 ;  /* 0x00000004130e7825 */ /* 0x040fe400078e020a */
[----:B------:R-:W4:Y:S02]  /*0a10*/  LDG.E.CONSTANT R11, desc[UR14][R10.64] ;  /* 0x0000000e0a0b7981 */ /* 0x000f24000c1e9900 */
[----:B------:R-:W-:Y:S02]  /*0a20*/  IMAD.WIDE R18, R19, 0x4, R14 ;  /* 0x0000000413127825 */ /* 0x000fe400078e020e */
[----:B------:R-:W5:Y:S04]  /*0a30*/  LDG.E.CONSTANT R15, desc[UR14][R14.64] ;  /* 0x0000000e0e0f7981 */ /* 0x000f68000c1e9900 */
[----:B------:R-:W5:Y:S01]  /*0a40*/  LDG.E.CONSTANT R19, desc[UR14][R18.64] ;  /* 0x0000000e12137981 */ /* 0x000f62000c1e9900 */
[----:B---3--:R-:W-:Y:S01]  /*0a50*/  IMAD.WIDE R6, R6, 0x4, R12 ;  /* 0x0000000406067825 */ /* 0x008fe200078e020c */
[----:B------:R-:W-:-:S02]  /*0a60*/  MOV R13, UR6 ;  /* 0x00000006000d7c02 */ /* 0x000fc40008000f00 */
[----:B------:R-:W-:-:S03]  /*0a70*/  MOV R17, UR6 ;  /* 0x0000000600117c02 */ /* 0x000fc60008000f00 */
[----:B------:R-:W-:Y:S01]  /*0a80*/  IMAD.WIDE R12, R13, 0x4, R6 ;  /* 0x000000040d0c7825 */ /* 0x000fe200078e0206 */
[----:B------:R-:W-:-:S03]  /*0a90*/  MOV R3, UR6 ;  /* 0x0000000600037c02 */ /* 0x000fc60008000f00 */
[----:B------:R-:W-:-:S04]  /*0aa0*/  IMAD.WIDE R16, R17, 0x4, R12 ;  /* 0x0000000411107825 */ /* 0x000fc800078e020c */
[----:B0-----:R-:W-:Y:S01]  /*0ab0*/  IMAD.WIDE R8, R3, 0x4, R16 ;  /* 0x0000000403087825 */ /* 0x001fe200078e0210 */
[----:B------:R-:W-:Y:S01]  /*0ac0*/  IADD3 R5, PT, PT, R5, 0x4, RZ ;  /* 0x0000000405057810 */ /* 0x000fe20007ffe0ff */
[----:B--2---:R0:W-:Y:S04]  /*0ad0*/  STG.E desc[UR14][R6.64], R21 ;  /* 0x0000001506007986 */ /* 0x0041e8000c10190e */
[----:B----4-:R0:W-:Y:S04]  /*0ae0*/  STG.E desc[UR14][R12.64], R11 ;  /* 0x0000000b0c007986 */ /* 0x0101e8000c10190e */
[----:B-----5:R0:W-:Y:S04]  /*0af0*/  STG.E desc[UR14][R16.64], R15 ;  /* 0x0000000f10007986 */ /* 0x0201e8000c10190e */
[----:B------:R0:W-:Y:S02]  /*0b00*/  STG.E desc[UR14][R8.64], R19 ;  /* 0x0000001308007986 */ /* 0x0001e4000c10190e */
.L_x_39:
[----:B------:R-:W-:-:S13]  /*0b10*/  ISETP.NE.AND P0, PT, RZ, UR4, PT ;  /* 0x00000004ff007c0c */ /* 0x000fda000bf05270 */
[----:B------:R-:W-:Y:S05]  /*0b20*/  @!P0 EXIT ;  /* 0x000000000000894d */ /* 0x000fea0003800000 */
[----:B------:R-:W-:-:S09]  /*0b30*/  UISETP.NE.AND UP0, UPT, UR4, 0x1, UPT ;  /* 0x000000010400788c */ /* 0x000fd2000bf05270 */
[----:B------:R-:W-:Y:S05]  /*0b40*/  BRA.U !UP0, `(.L_x_41) ;  /* 0x00000001087c7547 */ /* 0x000fea000b800000 */
[----:B------:R-:W-:Y:S01]  /*0b50*/  MOV R3, 0x7f800000 ;  /* 0x7f80000000037802 */ /* 0x000fe20000000f00 */
[----:B------:R-:W2:Y:S01]  /*0b60*/  FCHK P0, RZ, RZ ;  /* 0x000000ffff007302 */ /* 0x000ea20000000000 */
[----:B0-----:R-:W-:-:S03]  /*0b70*/  IMAD R6, R5, UR6, R0 ;  /* 0x0000000605067c24 */ /* 0x001fc6000f8e0200 */
[----:B------:R-:W-:-:S04]  /*0b80*/  FFMA R4, -RZ, R3, 1 ;  /* 0x3f800000ff047423 */ /* 0x000fc80000000103 */
[----:B------:R-:W-:-:S04]  /*0b90*/  FFMA R3, R4, R3, +INF ;  /* 0x7f80000004037423 */ /* 0x000fc80000000003 */
[----:B------:R-:W-:-:S04]  /*0ba0*/  FFMA R4, RZ, R3, RZ ;  /* 0x00000003ff047223 */ /* 0x000fc800000000ff */
[----:B------:R-:W-:-:S04]  /*0bb0*/  FFMA R7, -RZ, R4, RZ ;  /* 0x00000004ff077223 */ /* 0x000fc800000001ff */
[----:B------:R-:W-:Y:S01]  /*0bc0*/  FFMA R3, R3, R7, R4 ;  /* 0x0000000703037223 */ /* 0x000fe20000000004 */
[----:B--2---:R-:W-:Y:S06]  /*0bd0*/  @!P0 BRA `(.L_x_42) ;  /* 0x0000000000148947 */ /* 0x004fec0003800000 */
[----:B------:R-:W-:Y:S01]  /*0be0*/  HFMA2 R4, -RZ, RZ, 0, 0 ;  /* 0x00000000ff047431 */ /* 0x000fe200000001ff */
[----:B------:R-:W-:Y:S02]  /*0bf0*/  MOV R7, RZ ;  /* 0x000000ff00077202 */ /* 0x000fe40000000f00 */
[----:B------:R-:W-:-:S07]  /*0c00*/  MOV R12, 0xc20 ;  /* 0x00000c20000c7802 */ /* 0x000fce0000000f00 */
[----:B-1----:R-:W-:Y:S05]  /*0c10*/  CALL.REL.NOINC `($__internal_2_$__cuda_sm3x_div_rn_noftz_f32_slowpath) ;  /* 0x00000018009c7944 */ /* 0x002fea0003c00000 */
[----:B------:R-:W-:-:S07]  /*0c20*/  MOV R3, R4 ;  /* 0x0000000400037202 */ /* 0x000fce0000000f00 */
.L_x_42:
[----:B------:R-:W-:Y:S01]  /*0c30*/  FMUL R3, R2, R3 ;  /* 0x0000000302037220 */ /* 0x000fe20000400000 */
[----:B------:R-:W0:Y:S05]  /*0c40*/  LDC R11, c[0x0][0x3b8] ;  /* 0x0000ee00ff0b7b82 */ /* 0x000e2a0000000800 */
[----:B------:R-:W2:Y:S03]  /*0c50*/  F2I.TRUNC.NTZ R3, R3 ;  /* 0x0000000300037305 */ /* 0x000ea6000020f100 */
[----:B-1----:R-:W1:Y:S08]  /*0c60*/  LDC.64 R8, c[0x0][0x398] ;  /* 0x0000e600ff087b82 */ /* 0x002e700000000a00 */
[----:B------:R-:W3:Y:S01]  /*0c70*/  LDC.64 R12, c[0x0][0x388] ;  /* 0x0000e200ff0c7b82 */ /* 0x000ee20000000a00 */
[----:B--2---:R-:W-:-:S05]  /*0c80*/  VIMNMX R4, PT, PT, R3, UR7, PT ;  /* 0x0000000703047c48 */ /* 0x004fca000bfe0100 */
[----:B0-----:R-:W-:-:S04]  /*0c90*/  IMAD R7, R5, R11, R4 ;  /* 0x0000000b05077224 */ /* 0x001fc800078e0204 */
[----:B-1----:R-:W-:-:S04]  /*0ca0*/  IMAD.WIDE R8, R7, 0x4, R8 ;  /* 0x0000000407087825 */ /* 0x002fc800078e0208 */
[----:B------:R-:W-:Y:S02]  /*0cb0*/  IMAD.WIDE R10, R11, 0x4, R8 ;  /* 0x000000040b0a7825 */ /* 0x000fe400078e0208 */
[----:B------:R-:W2:Y:S04]  /*0cc0*/  LDG.E.CONSTANT R9, desc[UR14][R8.64] ;  /* 0x0000000e08097981 */ /* 0x000ea8000c1e9900 */
[----:B------:R-:W4:Y:S01]  /*0cd0*/  LDG.E.CONSTANT R11, desc[UR14][R10.64] ;  /* 0x0000000e0a0b7981 */ /* 0x000f22000c1e9900 */
[----:B---3--:R-:W-:Y:S01]  /*0ce0*/  IMAD.WIDE R6, R6, 0x4, R12 ;  /* 0x0000000406067825 */ /* 0x008fe200078e020c */
[----:B------:R-:W-:Y:S02]  /*0cf0*/  MOV R13, UR6 ;  /* 0x00000006000d7c02 */ /* 0x000fe40008000f00 */
[----:B------:R-:W-:-:S03]  /*0d00*/  IADD3 R5, PT, PT, R5, 0x2, RZ ;  /* 0x0000000205057810 */ /* 0x000fc60007ffe0ff */
[----:B------:R-:W-:Y:S01]  /*0d10*/  IMAD.WIDE R12, R13, 0x4, R6 ;  /* 0x000000040d0c7825 */ /* 0x000fe200078e0206 */
[----:B--2---:R2:W-:Y:S04]  /*0d20*/  STG.E desc[UR14][R6.64], R9 ;  /* 0x0000000906007986 */ /* 0x0045e8000c10190e */
[----:B----4-:R2:W-:Y:S02]  /*0d30*/  STG.E desc[UR14][R12.64], R11 ;  /* 0x0000000b0c007986 */ /* 0x0105e4000c10190e */
.L_x_41:
[----:B------:R-:W3:Y:S02]  /*0d40*/  LDC R3, c[0x0][0x3a0] ;  /* 0x0000e800ff037b82 */ /* 0x000ee40000000800 */
[----:B---3--:R-:W-:-:S04]  /*0d50*/  LOP3.LUT R3, R3, 0x1, RZ, 0xc0, !PT ;  /* 0x0000000103037812 */ /* 0x008fc800078ec0ff */
[----:B------:R-:W-:-:S13]  /*0d60*/  ISETP.NE.U32.AND P0, PT, R3, 0x1, PT ;  /* 0x000000010300780c */ /* 0x000fda0003f05070 */
[----:B------:R-:W-:Y:S05]  /*0d70*/  @P0 EXIT ;  /* 0x000000000000094d */ /* 0x000fea0003800000 */
[----:B------:R-:W-:Y:S01]  /*0d80*/  MOV R3, 0x7f800000 ;  /* 0x7f80000000037802 */ /* 0x000fe20000000f00 */
[----:B------:R-:W3:Y:S01]  /*0d90*/  FCHK P0, RZ, RZ ;  /* 0x000000ffff007302 */ /* 0x000ee20000000000 */
[----:B------:R-:W-:-:S03]  /*0da0*/  IMAD R0, R5, UR6, R0 ;  /* 0x0000000605007c24 */ /* 0x000fc6000f8e0200 */
[----:B------:R-:W-:-:S04]  /*0db0*/  FFMA R4, -RZ, R3, 1 ;  /* 0x3f800000ff047423 */ /* 0x000fc80000000103 */
[----:B------:R-:W-:-:S04]  /*0dc0*/  FFMA R3, R4, R3, +INF ;  /* 0x7f80000004037423 */ /* 0x000fc80000000003 */
[----:B------:R-:W-:-:S04]  /*0dd0*/  FFMA R4, RZ, R3, RZ ;  /* 0x00000003ff047223 */ /* 0x000fc800000000ff */
[----:B0-2---:R-:W-:-:S04]  /*0de0*/  FFMA R6, -RZ, R4, RZ ;  /* 0x00000004ff067223 */ /* 0x005fc800000001ff */
[----:B------:R-:W-:Y:S01]  /*0df0*/  FFMA R3, R3, R6, R4 ;  /* 0x0000000603037223 */ /* 0x000fe20000000004 */
[----:B---3--:R-:W-:Y:S06]  /*0e00*/  @!P0 BRA `(.L_x_43) ;  /* 0x0000000000148947 */ /* 0x008fec0003800000 */
[----:B------:R-:W-:Y:S01]  /*0e10*/  HFMA2 R4, -RZ, RZ, 0, 0 ;  /* 0x00000000ff047431 */ /* 0x000fe200000001ff */
[----:B------:R-:W-:Y:S02]  /*0e20*/  MOV R7, RZ ;  /* 0x000000ff00077202 */ /* 0x000fe40000000f00 */
[----:B------:R-:W-:-:S07]  /*0e30*/  MOV R12, 0xe50 ;  /* 0x00000e50000c7802 */ /* 0x000fce0000000f00 */
[----:B-1----:R-:W-:Y:S05]  /*0e40*/  CALL.REL.NOINC `($__internal_2_$__cuda_sm3x_div_rn_noftz_f32_slowpath) ;  /* 0x0000001800107944 */ /* 0x002fea0003c00000 */
[----:B------:R-:W-:-:S07]  /*0e50*/  MOV R3, R4 ;  /* 0x0000000400037202 */ /* 0x000fce0000000f00 */
.L_x_43:
[----:B------:R-:W-:Y:S01]  /*0e60*/  FMUL R6, R2, R3 ;  /* 0x0000000302067220 */ /* 0x000fe20000400000 */
[----:B------:R-:W0:Y:S01]  /*0e70*/  LDCU UR4, c[0x0][0x3b8] ;  /* 0x00007700ff0477ac */ /* 0x000e220008000800 */
[----:B------:R-:W2:Y:S04]  /*0e80*/  LDC.64 R2, c[0x0][0x398] ;  /* 0x0000e600ff027b82 */ /* 0x000ea80000000a00 */
[----:B------:R-:W3:Y:S02]  /*0e90*/  F2I.TRUNC.NTZ R6, R6 ;  /* 0x0000000600067305 */ /* 0x000ee4000020f100 */
[----:B---3--:R-:W-:-:S05]  /*0ea0*/  VIMNMX R4, PT, PT, R6, UR7, PT ;  /* 0x0000000706047c48 */ /* 0x008fca000bfe0100 */
[----:B0-----:R-:W-:-:S04]  /*0eb0*/  IMAD R5, R5, UR4, R4 ;  /* 0x0000000405057c24 */ /* 0x001fc8000f8e0204 */
[----:B--2---:R-:W-:Y:S02]  /*0ec0*/  IMAD.WIDE R2, R5, 0x4, R2 ;  /* 0x0000000405027825 */ /* 0x004fe400078e0202 */
[----:B------:R-:W0:Y:S04]  /*0ed0*/  LDC.64 R4, c[0x0][0x388] ;  /* 0x0000e200ff047b82 */ /* 0x000e280000000a00 */
[----:B------:R-:W2:Y:S01]  /*0ee0*/  LDG.E.CONSTANT R3, desc[UR14][R2.64] ;  /* 0x0000000e02037981 */ /* 0x000ea2000c1e9900 */
[----:B0-----:R-:W-:-:S05]  /*0ef0*/  IMAD.WIDE R4, R0, 0x4, R4 ;  /* 0x0000000400047825 */ /* 0x001fca00078e0204 */
[----:B--2---:R-:W-:Y:S01]  /*0f00*/  STG.E desc[UR14][R4.64], R3 ;  /* 0x0000000304007986 */ /* 0x004fe2000c10190e */
[----:B------:R-:W-:Y:S05]  /*0f10*/  EXIT ;  /* 0x000000000000794d */ /* 0x000fea0003800000 */
.L_x_35:
[----:B------:R-:W-:Y:S01]  /*0f20*/  IABS R2, R3 ;  /* 0x0000000300027213 */ /* 0x000fe20000000000 */
[----:B------:R-:W-:Y:S01]  /*0f30*/  UIADD3 UR11, UPT, UPT, UR11, -0x1, URZ ;  /* 0xffffffff0b0b7890 */ /* 0x000fe2000fffe0ff */
[----:B------:R-:W-:Y:S02]  /*0f40*/  UMOV UR4, URZ ;  /* 0x000000ff00047c82 */ /* 0x000fe40008000000 */
[----:B------:R-:W-:-:S09]  /*0f50*/  IADD3 R11, PT, PT, R3, R2, RZ ;  /* 0x00000002030b7210 */ /* 0x000fd20007ffe0ff */
.L_x_51:
[----:B0-----:R-:W0:Y:S01]  /*0f60*/  LDC.64 R4, c[0x0][0x380] ;  /* 0x0000e000ff047b82 */ /* 0x001e220000000a00 */
[----:B------:R-:W-:-:S06]  /*0f70*/  UIMAD UR7, UR6, UR4, URZ ;  /* 0x00000004060772a4 */ /* 0x000fcc000f8e02ff */
[----:B------:R-:W-:-:S05]  /*0f80*/  IADD3 R3, PT, PT, R0, UR7, RZ ;  /* 0x0000000700037c10 */ /* 0x000fca000fffe0ff */
[----:B------:R-:W1:Y:S01]  /*0f90*/  LDCU UR7, c[0x0][0x3b4] ;  /* 0x00007680ff0777ac */ /* 0x000e620008000800 */
[----:B0-----:R-:W-:-:S05]  /*0fa0*/  IMAD.WIDE R4, R3, 0x4, R4 ;  /* 0x0000000403047825 */ /* 0x001fca00078e0204 */
[----:B-----5:R0:W5:Y:S01]  /*0fb0*/  LDG.E.CONSTANT R12, desc[UR14][R4.64] ;  /* 0x0000000e040c7981 */ /* 0x020162000c1e9900 */
[----:B-1----:R-:W-:Y:S01]  /*0fc0*/  ULEA.HI UR7, UR7, UR7, URZ, 0x1 ;  /* 0x0000000707077291 */ /* 0x002fe2000f8f08ff */
[----:B------:R-:W-:Y:S01]  /*0fd0*/  HFMA2 R13, -RZ, RZ, 0, 0 ;  /* 0x00000000ff0d7431 */ /* 0x000fe200000001ff */
[----:B------:R-:W-:Y:S02]  /*0fe0*/  MOV R2, RZ ;  /* 0x000000ff00027202 */ /* 0x000fe40000000f00 */
[----:B------:R-:W-:-:S04]  /*0ff0*/  USHF.R.S32.HI UR13, URZ, 0x1, UR7 ;  /* 0x00000001ff0d7899 */ /* 0x000fc80008011407 */
[----:B------:R-:W-:-:S12]  /*1000*/  UIADD3 UR16, UPT, UPT, -UR13, URZ, URZ ;  /* 0x000000ff0d107290 */ /* 0x000fd8000fffe1ff */
.L_x_48:
[----:B0-----:R-:W0:Y:S01]  /*1010*/  LDC R4, c[0x0][0x3a4] ;  /* 0x0000e900ff047b82 */ /* 0x001e220000000800 */
[----:B------:R-:W1:Y:S01]  /*1020*/  LDCU UR8, c[0x0][0x3a8] ;  /* 0x00007500ff0877ac */ /* 0x000e620008000800 */
[----:B------:R-:W-:Y:S02]  /*1030*/  ISETP.GE.U32.AND P1, PT, R11, 0x3, PT ;  /* 0x000000030b00780c */ /* 0x000fe40003f26070 */
[----:B------:R-:W-:Y:S01]  /*1040*/  VIADDMNMX R3, R8, UR16, RZ, !PT ;  /* 0x0000001008037c46 */ /* 0x000fe2000f8001ff */
[----:B------:R-:W-:Y:S01]  /*1050*/  UIMAD UR9, UR6, UR4, URZ ;  /* 0x00000004060972a4 */ /* 0x000fe2000f8e02ff */
[----:B------:R-:W-:Y:S01]  /*1060*/  IABS R5, UR13 ;  /* 0x0000000d00057c13 */ /* 0x000fe20008000000 */
[----:B------:R-:W-:Y:S02]  /*1070*/  UIMAD UR12, UR16, UR16, URZ ;  /* 0x00000010100c72a4 */ /* 0x000fe4000f8e02ff */
[----:B------:R-:W-:Y:S01]  /*1080*/  MOV R6, UR16 ;  /* 0x0000001000067c02 */ /* 0x000fe20008000f00 */
[----:B------:R-:W-:-:S02]  /*1090*/  UIADD3 UR7, UPT, UPT, -UR13, URZ, URZ ;  /* 0x000000ff0d077290 */ /* 0x000fc4000fffe1ff */
[----:B------:R-:W-:Y:S01]  /*10a0*/  UIADD3 UR16, UPT, UPT, UR16, 0x1, URZ ;  /* 0x0000000110107890 */ /* 0x000fe2000fffe0ff */
[----:B------:R-:W-:Y:S02]  /*10b0*/  ISETP.NE.AND P0, PT, R6, R5, PT ;  /* 0x000000050600720c */ /* 0x000fe40003f05270 */
[----:B0-----:R-:W-:Y:S02]  /*10c0*/  VIADDMNMX R3, R4, 0xffffffff, R3, PT ;  /* 0xffffffff04037846 */ /* 0x001fe40003800103 */
[----:B------:R-:W-:-:S05]  /*10d0*/  MOV R4, UR9 ;  /* 0x0000000900047c02 */ /* 0x000fca0008000f00 */
[----:B-1----:R-:W-:Y:S01]  /*10e0*/  IMAD R15, R3, UR8, R4 ;  /* 0x00000008030f7c24 */ /* 0x002fe2000f8e0204 */
[----:B------:R-:W-:Y:S06]  /*10f0*/  @!P1 BRA `(.L_x_44) ;  /* 0x00000008003c9947 */ /* 0x000fec0003800000 */
[----:B------:R-:W0:Y:S01]  /*1100*/  LDC.64 R4, c[0x0][0x380] ;  /* 0x0000e000ff047b82 */ /* 0x000e220000000a00 */
[----:B------:R-:W-:Y:S01]  /*1110*/  IADD3 R3, PT, PT, R11, 0x1, RZ ;  /* 0x000000010b037810 */ /* 0x000fe20007ffe0ff */
[----:B------:R-:W-:Y:S02]  /*1120*/  UIADD3 UR7, UPT, UPT, -UR13, 0x1, URZ ;  /* 0x000000010d077890 */ /* 0x000fe4000fffe1ff */
[----:B------:R-:W-:Y:S01]  /*1130*/  IADD3 R23, PT, PT, R9, -UR13, RZ ;  /* 0x8000000d09177c10 */ /* 0x000fe2000fffe0ff */
[----:B------:R-:W-:Y:S01]  /*1140*/  UMOV UR8, UR13 ;  /* 0x0000000d00087c82 */ /* 0x000fe20008000000 */
[----:B------:R-:W-:-:S04]  /*1150*/  LOP3.LUT R3, R3, 0xfffffffc, RZ, 0xc0, !PT ;  /* 0xfffffffc03037812 */ /* 0x000fc800078ec0ff */
[----:B------:R-:W-:-:S07]  /*1160*/  IADD3 R14, PT, PT, -R3, RZ, RZ ;  /* 0x000000ff030e7210 */ /* 0x000fce0007ffe1ff */
.L_x_45:
[----:B------:R-:W-:-:S04]  /*1170*/  VIMNMX R3, PT, PT, RZ, R23, !PT ;  /* 0x00000017ff037248 */ /* 0x000fc80007fe0100 */
[----:B------:R-:W-:Y:S02]  /*1180*/  VIMNMX R6, PT, PT, R3, UR11, PT ;  /* 0x0000000b03067c48 */ /* 0x000fe4000bfe0100 */
[----:B------:R-:W-:Y:S02]  /*1190*/  VIADDMNMX R3, R23, 0x1, RZ, !PT ;  /* 0x0000000117037846 */ /* 0x000fe400078001ff */
[----:B------:R-:W-:Y:S02]  /*11a0*/  IADD3 R7, PT, PT, R15, R6, RZ ;  /* 0x000000060f077210 */ /* 0x000fe40007ffe0ff */
[----:B------:R-:W-:-:S03]  /*11b0*/  VIMNMX R16, PT, PT, R3, UR11, PT ;  /* 0x0000000b03107c48 */ /* 0x000fc6000bfe0100 */
[----:B0-----:R-:W-:Y:S01]  /*11c0*/  IMAD.WIDE R6, R7, 0x4, R4 ;  /* 0x0000000407067825 */ /* 0x001fe200078e0204 */
[----:B------:R-:W-:-:S04]  /*11d0*/  IADD3 R19, PT, PT, R15, R16, RZ ;  /* 0x000000100f137210 */ /* 0x000fc80007ffe0ff */
[----:B------:R0:W2:Y:S01]  /*11e0*/  LDG.E.CONSTANT R21, desc[UR14][R6.64] ;  /* 0x0000000e06157981 */ /* 0x0000a2000c1e9900 */
[----:B------:R-:W-:-:S06]  /*11f0*/  IMAD.WIDE R18, R19, 0x4, R4 ;  /* 0x0000000413127825 */ /* 0x000fcc00078e0204 */
[----:B------:R1:W3:Y:S01]  /*1200*/  LDG.E.CONSTANT R19, desc[UR14][R18.64] ;  /* 0x0000000e12137981 */ /* 0x0002e2000c1e9900 */
[----:B------:R-:W-:Y:S01]  /*1210*/  UIADD3 UR10, UPT, UPT, UR8, -0x1, URZ ;  /* 0xffffffff080a7890 */ /* 0x000fe2000fffe0ff */
[----:B------:R-:W-:Y:S01]  /*1220*/  HFMA2 R16, -RZ, RZ, 0.96630859375, -0.0022525787353515625 ;  /* 0x3bbb989dff107431 */ /* 0x000fe200000001ff */
[----:B------:R-:W-:Y:S01]  /*1230*/  UIADD3 UR9, UPT, UPT, UR7, -0x1, URZ ;  /* 0xffffffff07097890 */ /* 0x000fe2000fffe0ff */
[----:B------:R-:W-:Y:S01]  /*1240*/  MOV R17, 0x437c0000 ;  /* 0x437c000000117802 */ /* 0x000fe20000000f00 */
[----:B------:R-:W-:Y:S02]  /*1250*/  UIMAD UR10, UR10, UR7, -UR12 ;  /* 0x000000070a0a72a4 */ /* 0x000fe4000f8e0a0c */
[----:B------:R-:W-:-:S04]  /*1260*/  UIMAD UR9, UR9, UR9, UR12 ;  /* 0x00000009090972a4 */ /* 0x000fc8000f8e020c */
[----:B------:R-:W-:Y:S01]  /*1270*/  UIADD3 UR9, UPT, UPT, -UR9, URZ, URZ ;  /* 0x000000ff09097290 */ /* 0x000fe2000fffe1ff */
[----:B------:R-:W-:-:S05]  /*1280*/  I2FP.F32.S32 R3, UR10 ;  /* 0x0000000a00037c45 */ /* 0x000fca0008201400 */
[----:B------:R-:W-:Y:S01]  /*1290*/  FMUL R27, R3, UR5 ;  /* 0x00000005031b7c20 */ /* 0x000fe20008400000 */
[----:B------:R-:W-:Y:S01]  /*12a0*/  I2FP.F32.S32 R3, UR9 ;  /* 0x0000000900037c45 */ /* 0x000fe20008201400 */
[----:B------:R-:W-:Y:S02]  /*12b0*/  UIMAD UR9, UR7, UR7, UR7 ;  /* 0x00000007070972a4 */ /* 0x000fe4000f8e0207 */
[-C--:B0-----:R-:W-:Y:S02]  /*12c0*/  FFMA.SAT R6, R27, R16.reuse, 0.5 ;  /* 0x3f0000001b067423 */ /* 0x081fe40000002010 */
[----:B------:R-:W-:Y:S01]  /*12d0*/  FMUL R25, R3, UR5 ;  /* 0x0000000503197c20 */ /* 0x000fe20008400000 */
[----:B------:R-:W-:Y:S01]  /*12e0*/  UIADD3 UR9, UPT, UPT, UR12, UR7, UR9 ;  /* 0x000000070c097290 */ /* 0x000fe2000fffe009 */
[-C--:B------:R-:W-:Y:S02]  /*12f0*/  FFMA.RM R3, R6, R17.reuse, 12582913 ;  /* 0x4b40000106037423 */ /* 0x080fe40000004011 */
[----:B------:R-:W-:Y:S01]  /*1300*/  FFMA.SAT R6, R25, R16, 0.5 ;  /* 0x3f00000019067423 */ /* 0x000fe20000002010 */
[----:B------:R-:W-:Y:S01]  /*1310*/  ULOP3.LUT UR9, URZ, UR9, URZ, 0x33, !UPT ;  /* 0x00000009ff097292 */ /* 0x000fe2000f8e33ff */
[C---:B-1----:R-:W-:Y:S01]  /*1320*/  FADD R18, R3.reuse, -12583039 ;  /* 0xcb40007f03127421 */ /* 0x042fe20000000000 */
[----:B------:R-:W-:Y:S01]  /*1330*/  SHF.L.U32 R22, R3, 0x17, RZ ;  /* 0x0000001703167819 */ /* 0x000fe200000006ff */
[----:B------:R-:W-:-:S02]  /*1340*/  FFMA.RM R6, R6, R17, 12582913 ;  /* 0x4b40000106067423 */ /* 0x000fc40000004011 */
[C---:B------:R-:W-:Y:S02]  /*1350*/  FFMA R20, R27.reuse, 1.4426950216293334961, -R18 ;  /* 0x3fb8aa3b1b147823 */ /* 0x040fe40000000812 */
[C---:B------:R-:W-:Y:S02]  /*1360*/  FADD R18, R6.reuse, -12583039 ;  /* 0xcb40007f06127421 */ /* 0x040fe40000000000 */
[----:B------:R-:W-:Y:S01]  /*1370*/  FFMA R7, R27, 1.925963033500011079e-08, R20 ;  /* 0x32a570601b077823 */ /* 0x000fe20000000014 */
[----:B------:R-:W-:Y:S01]  /*1380*/  SHF.L.U32 R27, R6, 0x17, RZ ;  /* 0x00000017061b7819 */ /* 0x000fe200000006ff */
[----:B------:R-:W-:-:S04]  /*1390*/  FFMA R18, R25, 1.4426950216293334961, -R18 ;  /* 0x3fb8aa3b19127823 */ /* 0x000fc80000000812 */
[----:B------:R-:W0:Y:S01]  /*13a0*/  MUFU.EX2 R7, R7 ;  /* 0x0000000700077308 */ /* 0x000e220000000800 */
[----:B------:R-:W-:-:S07]  /*13b0*/  FFMA R18, R25, 1.925963033500011079e-08, R18 ;  /* 0x32a5706019127823 */ /* 0x000fce0000000012 */
[----:B------:R-:W1:Y:S01]  /*13c0*/  MUFU.EX2 R24, R18 ;  /* 0x0000001200187308 */ /* 0x000e620000000800 */
[----:B0-----:R-:W-:Y:S01]  /*13d0*/  FMUL R3, R22, R7 ;  /* 0x0000000716037220 */ /* 0x001fe20000400000 */
[----:B-1----:R-:W-:Y:S01]  /*13e0*/  FMUL R24, R27, R24 ;  /* 0x000000181b187220 */ /* 0x002fe20000400000 */
[----:B------:R-:W-:-:S05]  /*13f0*/  I2FP.F32.S32 R27, UR9 ;  /* 0x00000009001b7c45 */ /* 0x000fca0008201400 */
[----:B------:R-:W-:-:S04]  /*1400*/  FMUL R27, R27, UR5 ;  /* 0x000000051b1b7c20 */ /* 0x000fc80008400000 */
[----:B------:R-:W-:Y:S01]  /*1410*/  FFMA.SAT R18, R27, R16, 0.5 ;  /* 0x3f0000001b127423 */ /* 0x000fe20000002010 */
[----:B--2--5:R-:W-:-:S04]  /*1420*/  FADD R20, R12, -R21 ;  /* 0x800000150c147221 */ /* 0x024fc80000000000 */
[----:B------:R-:W-:Y:S01]  /*1430*/  FMUL R25, R20, -R20 ;  /* 0x8000001414197220 */ /* 0x000fe20000400000 */
[----:B---3--:R-:W-:-:S03]  /*1440*/  FADD R20, R12, -R19 ;  /* 0x800000130c147221 */ /* 0x008fc60000000000 */
[----:B------:R-:W-:Y:S01]  /*1450*/  FMUL R25, R25, R10 ;  /* 0x0000000a19197220 */ /* 0x000fe20000400000 */
[----:B------:R-:W-:-:S03]  /*1460*/  FMUL R29, R20, -R20 ;  /* 0x80000014141d7220 */ /* 0x000fc60000400000 */
[----:B------:R-:W-:Y:S01]  /*1470*/  FFMA.SAT R20, R25, R16, 0.5 ;  /* 0x3f00000019147423 */ /* 0x000fe20000002010 */
[----:B------:R-:W-:-:S03]  /*1480*/  FMUL R7, R29, R10 ;  /* 0x0000000a1d077220 */ /* 0x000fc60000400000 */
[----:B------:R-:W-:Y:S01]  /*1490*/  FFMA.RM R20, R20, R17, 12582913 ;  /* 0x4b40000114147423 */ /* 0x000fe20000004011 */
[----:B------:R-:W-:-:S03]  /*14a0*/  FFMA.SAT R22, R7, R16, 0.5 ;  /* 0x3f00000007167423 */ /* 0x000fc60000002010 */
[----:B------:R-:W-:Y:S01]  /*14b0*/  FADD R6, R20, -12583039 ;  /* 0xcb40007f14067421 */ /* 0x000fe20000000000 */
[----:B------:R-:W-:-:S03]  /*14c0*/  FFMA.RM R22, R22, R17, 12582913 ;  /* 0x4b40000116167423 */ /* 0x000fc60000004011 */
[----:B------:R-:W-:-:S04]  /*14d0*/  FFMA R6, R25, 1.4426950216293334961, -R6 ;  /* 0x3fb8aa3b19067823 */ /* 0x000fc80000000806 */
[----:B------:R-:W-:Y:S01]  /*14e0*/  FFMA R25, R25, 1.925963033500011079e-08, R6 ;  /* 0x32a5706019197823 */ /* 0x000fe20000000006 */
[----:B------:R-:W-:-:S04]  /*14f0*/  FADD R6, R22, -12583039 ;  /* 0xcb40007f16067421 */ /* 0x000fc80000000000 */
[----:B------:R-:W-:Y:S01]  /*1500*/  FFMA R26, R7, 1.4426950216293334961, -R6 ;  /* 0x3fb8aa3b071a7823 */ /* 0x000fe20000000806 */
[----:B------:R-:W-:-:S03]  /*1510*/  FFMA.RM R6, R18, R17, 12582913 ;  /* 0x4b40000112067423 */ /* 0x000fc60000004011 */
[----:B------:R-:W-:Y:S01]  /*1520*/  FFMA R26, R7, 1.925963033500011079e-08, R26 ;  /* 0x32a57060071a7823 */ /* 0x000fe2000000001a */
[C---:B------:R-:W-:Y:S01]  /*1530*/  FADD R18, R6.reuse, -12583039 ;  /* 0xcb40007f06127421 */ /* 0x040fe20000000000 */
[----:B------:R-:W-:Y:S02]  /*1540*/  VIADDMNMX R7, R23, 0x2, RZ, !PT ;  /* 0x0000000217077846 */ /* 0x000fe400078001ff */
[----:B------:R-:W-:Y:S01]  /*1550*/  SHF.L.U32 R6, R6, 0x17, RZ ;  /* 0x0000001706067819 */ /* 0x000fe200000006ff */
[----:B------:R-:W-:-:S04]  /*1560*/  FFMA R18, R27, 1.4426950216293334961, -R18 ;  /* 0x3fb8aa3b1b127823 */ /* 0x000fc80000000812 */
[----:B------:R-:W-:Y:S01]  /*1570*/  FFMA R27, R27, 1.925963033500011079e-08, R18 ;  /* 0x32a570601b1b7823 */ /* 0x000fe20000000012 */
[----:B------:R-:W-:-:S04]  /*1580*/  VIMNMX R18, PT, PT, R7, UR11, PT ;  /* 0x0000000b07127c48 */ /* 0x000fc8000bfe0100 */
[----:B------:R-:W-:Y:S01]  /*1590*/  IADD3 R7, PT, PT, R15, R18, RZ ;  /* 0x000000120f077210 */ /* 0x000fe20007ffe0ff */
[----:B------:R-:W0:Y:S02]  /*15a0*/  MUFU.EX2 R27, R27 ;  /* 0x0000001b001b7308 */ /* 0x000e240000000800 */
[----:B0-----:R-:W-:Y:S02]  /*15b0*/  FMUL R18, R6, R27 ;  /* 0x0000001b06127220 */ /* 0x001fe40000400000 */
[----:B------:R-:W-:-:S06]  /*15c0*/  IMAD.WIDE R6, R7, 0x4, R4 ;  /* 0x0000000407067825 */ /* 0x000fcc00078e0204 */
[----:B------:R0:W2:Y:S01]  /*15d0*/  LDG.E.CONSTANT R7, desc[UR14][R6.64] ;  /* 0x0000000e06077981 */ /* 0x0000a2000c1e9900 */
[----:B------:R-:W-:Y:S01]  /*15e0*/  UIADD3 UR9, UPT, UPT, UR7, 0x2, URZ ;  /* 0x0000000207097890 */ /* 0x000fe2000fffe0ff */
[----:B------:R-:W1:Y:S01]  /*15f0*/  MUFU.EX2 R25, R25 ;  /* 0x0000001900197308 */ /* 0x000e620000000800 */
[----:B------:R-:W-:Y:S02]  /*1600*/  SHF.L.U32 R20, R20, 0x17, RZ ;  /* 0x0000001714147819 */ /* 0x000fe400000006ff */
[----:B------:R-:W-:-:S04]  /*1610*/  UIMAD UR9, UR9, UR9, UR12 ;  /* 0x00000009090972a4 */ /* 0x000fc8000f8e020c */
[----:B------:R-:W-:Y:S01]  /*1620*/  UIADD3 UR9, UPT, UPT, -UR9, URZ, URZ ;  /* 0x000000ff09097290 */ /* 0x000fe2000fffe1ff */
[----:B------:R-:W3:Y:S05]  /*1630*/  MUFU.EX2 R26, R26 ;  /* 0x0000001a001a7308 */ /* 0x000eea0000000800 */
[----:B------:R-:W-:Y:S01]  /*1640*/  I2FP.F32.S32 R27, UR9 ;  /* 0x00000009001b7c45 */ /* 0x000fe20008201400 */
[----:B-1----:R-:W-:-:S04]  /*1650*/  FMUL R29, R20, R25 ;  /* 0x00000019141d7220 */ /* 0x002fc80000400000 */
[----:B------:R-:W-:Y:S01]  /*1660*/  FMUL R27, R27, UR5 ;  /* 0x000000051b1b7c20 */ /* 0x000fe20008400000 */
[----:B------:R-:W-:-:S03]  /*1670*/  FMUL R20, R24, R29 ;  /* 0x0000001d18147220 */ /* 0x000fc60000400000 */
[----:B0-----:R-:W-:Y:S01]  /*1680*/  FFMA.SAT R6, R27, R16, 0.5 ;  /* 0x3f0000001b067423 */ /* 0x001fe20000002010 */
[----:B------:R-:W-:-:S03]  /*1690*/  SHF.L.U32 R29, R22, 0x17, RZ ;  /* 0x00000017161d7819 */ /* 0x000fc600000006ff */
[----:B------:R-:W-:Y:S02]  /*16a0*/  FFMA.RM R6, R6, R17, 12582913 ;  /* 0x4b40000106067423 */ /* 0x000fe40000004011 */
[----:B---3--:R-:W-:Y:S02]  /*16b0*/  FMUL R28, R29, R26 ;  /* 0x0000001a1d1c7220 */ /* 0x008fe40000400000 */
[----:B------:R-:W-:-:S04]  /*16c0*/  FADD R24, R6, -12583039 ;  /* 0xcb40007f06187421 */ /* 0x000fc80000000000 */
[----:B------:R-:W-:Y:S01]  /*16d0*/  FFMA R24, R27, 1.4426950216293334961, -R24 ;  /* 0x3fb8aa3b1b187823 */ /* 0x000fe20000000818 */
[----:B--2---:R-:W-:-:S04]  /*16e0*/  FADD R22, R12, -R7 ;  /* 0x800000070c167221 */ /* 0x004fc80000000000 */
[----:B------:R-:W-:Y:S01]  /*16f0*/  FMUL R25, R22, -R22 ;  /* 0x8000001616197220 */ /* 0x000fe20000400000 */
[----:B------:R-:W-:Y:S01]  /*1700*/  FFMA R22, R27, 1.925963033500011079e-08, R24 ;  /* 0x32a570601b167823 */ /* 0x000fe20000000018 */
[----:B------:R-:W-:Y:S01]  /*1710*/  FFMA R24, R21, R20, R2 ;  /* 0x0000001415187223 */ /* 0x000fe20000000002 */
[----:B------:R-:W-:Y:S01]  /*1720*/  FMUL R21, R3, R28 ;  /* 0x0000001c03157220 */ /* 0x000fe20000400000 */
[----:B------:R-:W-:Y:S01]  /*1730*/  FMUL R27, R25, R10 ;  /* 0x0000000a191b7220 */ /* 0x000fe20000400000 */
[----:B------:R-:W-:-:S03]  /*1740*/  VIADDMNMX R3, R23, 0x3, RZ, !PT ;  /* 0x0000000317037846 */ /* 0x000fc600078001ff */
[----:B------:R-:W-:Y:S01]  /*1750*/  FFMA.SAT R2, R27, R16, 0.5 ;  /* 0x3f0000001b027423 */ /* 0x000fe20000002010 */
[----:B------:R-:W-:-:S03]  /*1760*/  VIMNMX R26, PT, PT, R3, UR11, PT ;  /* 0x0000000b031a7c48 */ /* 0x000fc6000bfe0100 */
[----:B------:R-:W-:Y:S01]  /*1770*/  FFMA.RM R25, R2, R17, 12582913 ;  /* 0x4b40000102197423 */ /* 0x000fe20000004011 */
[----:B------:R-:W-:-:S03]  /*1780*/  IADD3 R3, PT, PT, R15, R26, RZ ;  /* 0x0000001a0f037210 */ /* 0x000fc60007ffe0ff */
[----:B------:R-:W-:-:S04]  /*1790*/  FADD R2, R25, -12583039 ;  /* 0xcb40007f19027421 */ /* 0x000fc80000000000 */
[----:B------:R-:W-:-:S04]  /*17a0*/  FFMA R2, R27, 1.4426950216293334961, -R2 ;  /* 0x3fb8aa3b1b027823 */ /* 0x000fc80000000802 */
[----:B------:R-:W-:Y:S01]  /*17b0*/  FFMA R26, R27, 1.925963033500011079e-08, R2 ;  /* 0x32a570601b1a7823 */ /* 0x000fe20000000002 */
[----:B------:R-:W-:-:S06]  /*17c0*/  IMAD.WIDE R2, R3, 0x4, R4 ;  /* 0x0000000403027825 */ /* 0x000fcc00078e0204 */
[----:B------:R-:W2:Y:S01]  /*17d0*/  LDG.E.CONSTANT R3, desc[UR14][R2.64] ;  /* 0x0000000e02037981 */ /* 0x000ea2000c1e9900 */
[----:B------:R-:W0:Y:S01]  /*17e0*/  MUFU.EX2 R26, R26 ;  /* 0x0000001a001a7308 */ /* 0x000e220000000800 */
[----:B------:R-:W-:Y:S01]  /*17f0*/  IADD3 R14, PT, PT, R14, 0x4, RZ ;  /* 0x000000040e0e7810 */ /* 0x000fe20007ffe0ff */
[----:B------:R-:W-:Y:S01]  /*1800*/  FADD R20, R20, R13 ;  /* 0x0000000d14147221 */ /* 0x000fe20000000000 */
[----:B------:R-:W-:Y:S01]  /*1810*/  SHF.L.U32 R25, R25, 0x17, RZ ;  /* 0x0000001719197819 */ /* 0x000fe200000006ff */
[----:B------:R-:W-:Y:S01]  /*1820*/  FFMA R24, R19, R21, R24 ;  /* 0x0000001513187223 */ /* 0x000fe20000000018 */
[----:B------:R-:W-:Y:S01]  /*1830*/  ISETP.NE.AND P1, PT, R14, RZ, PT ;  /* 0x000000ff0e00720c */ /* 0x000fe20003f25270 */
[----:B------:R-:W-:Y:S01]  /*1840*/  FADD R20, R20, R21 ;  /* 0x0000001514147221 */ /* 0x000fe20000000000 */
[----:B------:R-:W-:Y:S01]  /*1850*/  UIADD3 UR8, UPT, UPT, UR8, -0x4, URZ ;  /* 0xfffffffc08087890 */ /* 0x000fe2000fffe0ff */
[----:B------:R-:W1:Y:S01]  /*1860*/  MUFU.EX2 R22, R22 ;  /* 0x0000001600167308 */ /* 0x000e620000000800 */
[----:B------:R-:W-:Y:S01]  /*1870*/  UIADD3 UR7, UPT, UPT, UR7, 0x4, URZ ;  /* 0x0000000407077890 */ /* 0x000fe2000fffe0ff */
[----:B------:R-:W-:Y:S01]  /*1880*/  IADD3 R23, PT, PT, R23, 0x4, RZ ;  /* 0x0000000417177810 */ /* 0x000fe20007ffe0ff */
[----:B0-----:R-:W-:-:S04]  /*1890*/  FMUL R25, R25, R26 ;  /* 0x0000001a19197220 */ /* 0x001fc80000400000 */
[----:B------:R-:W-:-:S04]  /*18a0*/  FMUL R25, R18, R25 ;  /* 0x0000001912197220 */ /* 0x000fc80000400000 */
[----:B------:R-:W-:Y:S01]  /*18b0*/  FFMA R24, R7, R25, R24 ;  /* 0x0000001907187223 */ /* 0x000fe20000000018 */
[----:B------:R-:W-:Y:S01]  /*18c0*/  FADD R20, R20, R25 ;  /* 0x0000001914147221 */ /* 0x000fe20000000000 */
[----:B--2---:R-:W-:-:S04]  /*18d0*/  FADD R27, R12, -R3 ;  /* 0x800000030c1b7221 */ /* 0x004fc80000000000 */
[----:B------:R-:W-:-:S04]  /*18e0*/  FMUL R27, R27, -R27 ;  /* 0x8000001b1b1b7220 */ /* 0x000fc80000400000 */
[----:B------:R-:W-:-:S04]  /*18f0*/  FMUL R27, R27, R10 ;  /* 0x0000000a1b1b7220 */ /* 0x000fc80000400000 */
[----:B------:R-:W-:-:S04]  /*1900*/  FFMA.SAT R16, R27, R16, 0.5 ;  /* 0x3f0000001b107423 */ /* 0x000fc80000002010 */
[----:B------:R-:W-:-:S04]  /*1910*/  FFMA.RM R17, R16, R17, 12582913 ;  /* 0x4b40000110117423 */ /* 0x000fc80000004011 */
[C---:B------:R-:W-:Y:S01]  /*1920*/  FADD R16, R17.reuse, -12583039 ;  /* 0xcb40007f11107421 */ /* 0x040fe20000000000 */
[----:B------:R-:W-:-:S03]  /*1930*/  SHF.L.U32 R17, R17, 0x17, RZ ;  /* 0x0000001711117819 */ /* 0x000fc600000006ff */
[----:B------:R-:W-:-:S04]  /*1940*/  FFMA R16, R27, 1.4426950216293334961, -R16 ;  /* 0x3fb8aa3b1b107823 */ /* 0x000fc80000000810 */
[----:B------:R-:W-:Y:S01]  /*1950*/  FFMA R16, R27, 1.925963033500011079e-08, R16 ;  /* 0x32a570601b107823 */ /* 0x000fe20000000010 */
[----:B------:R-:W-:-:S03]  /*1960*/  SHF.L.U32 R27, R6, 0x17, RZ ;  /* 0x00000017061b7819 */ /* 0x000fc600000006ff */
[----:B------:R-:W0:Y:S02]  /*1970*/  MUFU.EX2 R2, R16 ;  /* 0x0000001000027308 */ /* 0x000e240000000800 */
[----:B-1----:R-:W-:Y:S01]  /*1980*/  FMUL R22, R27, R22 ;  /* 0x000000161b167220 */ /* 0x002fe20000400000 */
[----:B0-----:R-:W-:-:S04]  /*1990*/  FMUL R17, R17, R2 ;  /* 0x0000000211117220 */ /* 0x001fc80000400000 */
[----:B------:R-:W-:-:S04]  /*19a0*/  FMUL R17, R22, R17 ;  /* 0x0000001116117220 */ /* 0x000fc80000400000 */
[----:B------:R-:W-:Y:S01]  /*19b0*/  FFMA R2, R3, R17, R24 ;  /* 0x0000001103027223 */ /* 0x000fe20000000018 */
[----:B------:R-:W-:Y:S01]  /*19c0*/  FADD R13, R20, R17 ;  /* 0x00000011140d7221 */ /* 0x000fe20000000000 */
[----:B------:R-:W-:Y:S06]  /*19d0*/  @P1 BRA `(.L_x_45) ;  /* 0xfffffff400e41947 */ /* 0x000fec000383ffff */
[----:B------:R-:W-:-:S12]  /*19e0*/  UIADD3 UR7, UPT, UPT, UR7, -0x1, URZ ;  /* 0xffffffff07077890 */ /* 0x000fd8000fffe0ff */
.L_x_44:
[----:B------:R-:W-:-:S04]  /*19f0*/  IADD3 R3, PT, PT, R11, 0x1, RZ ;  /* 0x000000010b037810 */ /* 0x000fc80007ffe0ff */
[----:B------:R-:W-:-:S13]  /*1a00*/  LOP3.LUT P1, R3, R3, 0x3, RZ, 0xc0, !PT ;  /* 0x0000000303037812 */ /* 0x000fda000782c0ff */
[----:B------:R-:W-:Y:S05]  /*1a10*/  @!P1 BRA `(.L_x_46) ;  /* 0x0000000400ac9947 */ /* 0x000fea0003800000 */
[----:B------:R-:W-:Y:S02]  /*1a20*/  ISETP.NE.AND P1, PT, R3, 0x1, PT ;  /* 0x000000010300780c */ /* 0x000fe40003f25270 */
[----:B------:R-:W-:-:S04]  /*1a30*/  LOP3.LUT R4, R11, 0x1, RZ, 0xc0, !PT ;  /* 0x000000010b047812 */ /* 0x000fc800078ec0ff */
[----:B------:R-:W-:-:S07]  /*1a40*/  ISETP.NE.U32.AND P2, PT, R4, 0x1, PT ;  /* 0x000000010400780c */ /* 0x000fce0003f45070 */
[----:B------:R-:W-:Y:S06]  /*1a50*/  @!P1 BRA `(.L_x_47) ;  /* 0x0000000400109947 */ /* 0x000fec0003800000 */
[----:B------:R-:W0:Y:S01]  /*1a60*/  LDC.64 R4, c[0x0][0x380] ;  /* 0x0000e000ff047b82 */ /* 0x000e220000000a00 */
[----:B------:R-:W-:-:S04]  /*1a70*/  IADD3 R3, PT, PT, R9, UR7, RZ ;  /* 0x0000000709037c10 */ /* 0x000fc8000fffe0ff */
[----:B------:R-:W-:Y:S02]  /*1a80*/  VIMNMX R6, PT, PT, RZ, R3, !PT ;  /* 0x00000003ff067248 */ /* 0x000fe40007fe0100 */
[----:B------:R-:W-:Y:S02]  /*1a90*/  VIADDMNMX R3, R3, 0x1, RZ, !PT ;  /* 0x0000000103037846 */ /* 0x000fe400078001ff */
[----:B------:R-:W-:Y:S02]  /*1aa0*/  VIMNMX R6, PT, PT, R6, UR11, PT ;  /* 0x0000000b06067c48 */ /* 0x000fe4000bfe0100 */
[----:B------:R-:W-:Y:S02]  /*1ab0*/  VIMNMX R14, PT, PT, R3, UR11, PT ;  /* 0x0000000b030e7c48 */ /* 0x000fe4000bfe0100 */
[C---:B------:R-:W-:Y:S02]  /*1ac0*/  IADD3 R17, PT, PT, R15.reuse, R6, RZ ;  /* 0x000000060f117210 */ /* 0x040fe40007ffe0ff */
[----:B------:R-:W-:-:S03]  /*1ad0*/  IADD3 R3, PT, PT, R15, R14, RZ ;  /* 0x0000000e0f037210 */ /* 0x000fc60007ffe0ff */
[----:B0-----:R-:W-:-:S04]  /*1ae0*/  IMAD.WIDE R16, R17, 0x4, R4 ;  /* 0x0000000411107825 */ /* 0x001fc800078e0204 */
[----:B------:R-:W-:Y:S02]  /*1af0*/  IMAD.WIDE R4, R3, 0x4, R4 ;  /* 0x0000000403047825 */ /* 0x000fe400078e0204 */
[----:B------:R0:W2:Y:S04]  /*1b00*/  LDG.E.CONSTANT R3, desc[UR14][R16.64] ;  /* 0x0000000e10037981 */ /* 0x0000a8000c1e9900 */
[----:B------:R1:W3:Y:S01]  /*1b10*/  LDG.E.CONSTANT R5, desc[UR14][R4.64] ;  /* 0x0000000e04057981 */ /* 0x0002e2000c1e9900 */
[----:B------:R-:W-:Y:S01]  /*1b20*/  UIMAD UR8, UR7, UR7, UR12 ;  /* 0x00000007070872a4 */ /* 0x000fe2000f8e020c */
[----:B------:R-:W-:Y:S01]  /*1b30*/  HFMA2 R7, -RZ, RZ, 0.96630859375, -0.0022525787353515625 ;  /* 0x3bbb989dff077431 */ /* 0x000fe200000001ff */
[----:B------:R-:W-:Y:S01]  /*1b40*/  ULOP3.LUT UR9, URZ, UR7, URZ, 0x33, !UPT ;  /* 0x00000007ff097292 */ /* 0x000fe2000f8e33ff */
[----:B------:R-:W-:Y:S01]  /*1b50*/  MOV R14, 0x437c0000 ;  /* 0x437c0000000e7802 */ /* 0x000fe20000000f00 */
[----:B------:R-:W-:-:S02]  /*1b60*/  UIADD3 UR8, UPT, UPT, -UR8, URZ, URZ ;  /* 0x000000ff08087290 */ /* 0x000fc4000fffe1ff */
[----:B------:R-:W-:Y:S02]  /*1b70*/  UIMAD UR9, UR7, UR9, UR9 ;  /* 0x00000009070972a4 */ /* 0x000fe4000f8e0209 */
[----:B------:R-:W-:Y:S02]  /*1b80*/  UIADD3 UR7, UPT, UPT, UR7, 0x2, URZ ;  /* 0x0000000207077890 */ /* 0x000fe4000fffe0ff */
[----:B------:R-:W-:Y:S01]  /*1b90*/  I2FP.F32.S32 R6, UR8 ;  /* 0x0000000800067c45 */ /* 0x000fe20008201400 */
[----:B------:R-:W-:-:S04]  /*1ba0*/  UIADD3 UR9, UPT, UPT, -UR12, UR9, URZ ;  /* 0x000000090c097290 */ /* 0x000fc8000fffe1ff */
[----:B------:R-:W-:Y:S02]  /*1bb0*/  FMUL R20, R6, UR5 ;  /* 0x0000000506147c20 */ /* 0x000fe40008400000 */
[----:B------:R-:W-:Y:S02]  /*1bc0*/  I2FP.F32.S32 R6, UR9 ;  /* 0x0000000900067c45 */ /* 0x000fe40008201400 */
[----:B0-----:R-:W-:-:S03]  /*1bd0*/  FFMA.SAT R17, R20, R7, 0.5 ;  /* 0x3f00000014117423 */ /* 0x001fc60000002007 */
[----:B------:R-:W-:Y:S01]  /*1be0*/  FMUL R16, R6, UR5 ;  /* 0x0000000506107c20 */ /* 0x000fe20008400000 */
[----:B-1----:R-:W-:-:S03]  /*1bf0*/  FFMA.RM R4, R17, R14, 12582913 ;  /* 0x4b40000111047423 */ /* 0x002fc6000000400e */
[----:B------:R-:W-:Y:S01]  /*1c00*/  FFMA.SAT R21, R16, R7, 0.5 ;  /* 0x3f00000010157423 */ /* 0x000fe20000002007 */
[C---:B------:R-:W-:Y:S01]  /*1c10*/  FADD R17, R4.reuse, -12583039 ;  /* 0xcb40007f04117421 */ /* 0x040fe20000000000 */
[----:B------:R-:W-:-:S03]  /*1c20*/  SHF.L.U32 R4, R4, 0x17, RZ ;  /* 0x0000001704047819 */ /* 0x000fc600000006ff */
[----:B------:R-:W-:-:S04]  /*1c30*/  FFMA R17, R20, 1.4426950216293334961, -R17 ;  /* 0x3fb8aa3b14117823 */ /* 0x000fc80000000811 */
[----:B------:R-:W-:-:S06]  /*1c40*/  FFMA R17, R20, 1.925963033500011079e-08, R17 ;  /* 0x32a5706014117823 */ /* 0x000fcc0000000011 */
[----:B------:R-:W0:Y:S02]  /*1c50*/  MUFU.EX2 R17, R17 ;  /* 0x0000001100117308 */ /* 0x000e240000000800 */
[----:B0-----:R-:W-:Y:S01]  /*1c60*/  FMUL R4, R4, R17 ;  /* 0x0000001104047220 */ /* 0x001fe20000400000 */
[C---:B--2--5:R-:W-:Y:S01]  /*1c70*/  FADD R6, R12.reuse, -R3 ;  /* 0x800000030c067221 */ /* 0x064fe20000000000 */
[----:B---3--:R-:W-:-:S03]  /*1c80*/  FADD R22, R12, -R5 ;  /* 0x800000050c167221 */ /* 0x008fc60000000000 */
[----:B------:R-:W-:Y:S01]  /*1c90*/  FMUL R19, R6, -R6 ;  /* 0x8000000606137220 */ /* 0x000fe20000400000 */
[----:B------:R-:W-:Y:S01]  /*1ca0*/  FFMA.RM R6, R21, R14, 12582913 ;  /* 0x4b40000115067423 */ /* 0x000fe2000000400e */
[----:B------:R-:W-:Y:S02]  /*1cb0*/  FMUL R23, R22, -R22 ;  /* 0x8000001616177220 */ /* 0x000fe40000400000 */
[-C--:B------:R-:W-:Y:S01]  /*1cc0*/  FMUL R18, R19, R10.reuse ;  /* 0x0000000a13127220 */ /* 0x080fe20000400000 */
[C---:B------:R-:W-:Y:S01]  /*1cd0*/  FADD R21, R6.reuse, -12583039 ;  /* 0xcb40007f06157421 */ /* 0x040fe20000000000 */
[----:B------:R-:W-:Y:S01]  /*1ce0*/  SHF.L.U32 R6, R6, 0x17, RZ ;  /* 0x0000001706067819 */ /* 0x000fe200000006ff */
[----:B------:R-:W-:Y:S01]  /*1cf0*/  FMUL R20, R23, R10 ;  /* 0x0000000a17147220 */ /* 0x000fe20000400000 */
[-C--:B------:R-:W-:Y:S01]  /*1d00*/  FFMA.SAT R19, R18, R7.reuse, 0.5 ;  /* 0x3f00000012137423 */ /* 0x080fe20000002007 */
[----:B------:R-:W-:Y:S02]  /*1d10*/  FFMA R21, R16, 1.4426950216293334961, -R21 ;  /* 0x3fb8aa3b10157823 */ /* 0x000fe40000000815 */
[----:B------:R-:W-:Y:S01]  /*1d20*/  FFMA.SAT R23, R20, R7, 0.5 ;  /* 0x3f00000014177423 */ /* 0x000fe20000002007 */
[----:B------:R-:W-:Y:S01]  /*1d30*/  FFMA.RM R19, R19, R14, 12582913 ;  /* 0x4b40000113137423 */ /* 0x000fe2000000400e */
[----:B------:R-:W-:-:S02]  /*1d40*/  FFMA R7, R16, 1.925963033500011079e-08, R21 ;  /* 0x32a5706010077823 */ /* 0x000fc40000000015 */
[----:B------:R-:W-:Y:S01]  /*1d50*/  FFMA.RM R14, R23, R14, 12582913 ;  /* 0x4b400001170e7423 */ /* 0x000fe2000000400e */
[C---:B------:R-:W-:Y:S01]  /*1d60*/  FADD R21, R19.reuse, -12583039 ;  /* 0xcb40007f13157421 */ /* 0x040fe20000000000 */
[----:B------:R-:W-:Y:S02]  /*1d70*/  SHF.L.U32 R19, R19, 0x17, RZ ;  /* 0x0000001713137819 */ /* 0x000fe400000006ff */
[----:B------:R-:W-:Y:S01]  /*1d80*/  FADD R23, R14, -12583039 ;  /* 0xcb40007f0e177421 */ /* 0x000fe20000000000 */
[----:B------:R-:W-:Y:S01]  /*1d90*/  FFMA R21, R18, 1.4426950216293334961, -R21 ;  /* 0x3fb8aa3b12157823 */ /* 0x000fe20000000815 */
[----:B------:R-:W0:Y:S01]  /*1da0*/  MUFU.EX2 R7, R7 ;  /* 0x0000000700077308 */ /* 0x000e220000000800 */
[----:B------:R-:W-:Y:S01]  /*1db0*/  SHF.L.U32 R14, R14, 0x17, RZ ;  /* 0x000000170e0e7819 */ /* 0x000fe200000006ff */
[----:B------:R-:W-:Y:S01]  /*1dc0*/  FFMA R23, R20, 1.4426950216293334961, -R23 ;  /* 0x3fb8aa3b14177823 */ /* 0x000fe20000000817 */
[----:B------:R-:W-:-:S03]  /*1dd0*/  FFMA R21, R18, 1.925963033500011079e-08, R21 ;  /* 0x32a5706012157823 */ /* 0x000fc60000000015 */
[----:B------:R-:W-:Y:S02]  /*1de0*/  FFMA R23, R20, 1.925963033500011079e-08, R23 ;  /* 0x32a5706014177823 */ /* 0x000fe40000000017 */
[----:B------:R-:W1:Y:S08]  /*1df0*/  MUFU.EX2 R16, R21 ;  /* 0x0000001500107308 */ /* 0x000e700000000800 */
[----:B------:R-:W2:Y:S01]  /*1e00*/  MUFU.EX2 R23, R23 ;  /* 0x0000001700177308 */ /* 0x000ea20000000800 */
[----:B0-----:R-:W-:Y:S01]  /*1e10*/  FMUL R6, R6, R7 ;  /* 0x0000000706067220 */ /* 0x001fe20000400000 */
[----:B-1----:R-:W-:-:S04]  /*1e20*/  FMUL R19, R19, R16 ;  /* 0x0000001013137220 */ /* 0x002fc80000400000 */
[----:B------:R-:W-:Y:S01]  /*1e30*/  FMUL R4, R4, R19 ;  /* 0x0000001304047220 */ /* 0x000fe20000400000 */
[----:B--2---:R-:W-:-:S03]  /*1e40*/  FMUL R7, R14, R23 ;  /* 0x000000170e077220 */ /* 0x004fc60000400000 */
[----:B------:R-:W-:Y:S01]  /*1e50*/  FFMA R2, R3, R4, R2 ;  /* 0x0000000403027223 */ /* 0x000fe20000000002 */
[----:B------:R-:W-:Y:S01]  /*1e60*/  FADD R13, R13, R4 ;  /* 0x000000040d0d7221 */ /* 0x000fe20000000000 */
[----:B------:R-:W-:-:S04]  /*1e70*/  FMUL R6, R6, R7 ;  /* 0x0000000706067220 */ /* 0x000fc80000400000 */
[----:B------:R-:W-:Y:S01]  /*1e80*/  FFMA R2, R5, R6, R2 ;  /* 0x0000000605027223 */ /* 0x000fe20000000002 */
[----:B------:R-:W-:-:S07]  /*1e90*/  FADD R13, R13, R6 ;  /* 0x000000060d0d7221 */ /* 0x000fce0000000000 */
.L_x_47:
[----:B------:R-:W-:Y:S05]  /*1ea0*/  @!P2 BRA `(.L_x_46) ;  /* 0x000000000088a947 */ /* 0x000fea0003800000 */
[----:B------:R-:W0:Y:S01]  /*1eb0*/  LDC.64 R4, c[0x0][0x380] ;  /* 0x0000e000ff047b82 */ /* 0x000e220000000a00 */
[----:B------:R-:W-:-:S04]  /*1ec0*/  VIADDMNMX R3, R9, UR7, RZ, !PT ;  /* 0x0000000709037c46 */ /* 0x000fc8000f8001ff */
[----:B------:R-:W-:-:S04]  /*1ed0*/  VIMNMX R6, PT, PT, R3, UR11, PT ;  /* 0x0000000b03067c48 */ /* 0x000fc8000bfe0100 */
[----:B------:R-:W-:-:S05]  /*1ee0*/  IADD3 R15, PT, PT, R15, R6, RZ ;  /* 0x000000060f0f7210 */ /* 0x000fca0007ffe0ff */
[----:B0-----:R-:W-:-:S05]  /*1ef0*/  IMAD.WIDE R4, R15, 0x4, R4 ;  /* 0x000000040f047825 */ /* 0x001fca00078e0204 */
[----:B------:R0:W2:Y:S01]  /*1f00*/  LDG.E.CONSTANT R3, desc[UR14][R4.64] ;  /* 0x0000000e04037981 */ /* 0x0000a2000c1e9900 */
[----:B------:R-:W-:Y:S01]  /*1f10*/  UIMAD UR7, UR7, UR7, UR12 ;  /* 0x00000007070772a4 */ /* 0x000fe2000f8e020c */
[----:B------:R-:W-:Y:S01]  /*1f20*/  HFMA2 R16, -RZ, RZ, 0.96630859375, -0.0022525787353515625 ;  /* 0x3bbb989dff107431 */ /* 0x000fe200000001ff */
[----:B------:R-:W-:Y:S02]  /*1f30*/  MOV R17, 0x437c0000 ;  /* 0x437c000000117802 */ /* 0x000fe40000000f00 */
[----:B------:R-:W-:-:S06]  /*1f40*/  UIADD3 UR7, UPT, UPT, -UR7, URZ, URZ ;  /* 0x000000ff07077290 */ /* 0x000fcc000fffe1ff */
[----:B------:R-:W-:-:S05]  /*1f50*/  I2FP.F32.S32 R6, UR7 ;  /* 0x0000000700067c45 */ /* 0x000fca0008201400 */
[----:B------:R-:W-:-:S04]  /*1f60*/  FMUL R6, R6, UR5 ;  /* 0x0000000506067c20 */ /* 0x000fc80008400000 */
[----:B------:R-:W-:-:S04]  /*1f70*/  FFMA.SAT R7, R6, R16, 0.5 ;  /* 0x3f00000006077423 */ /* 0x000fc80000002010 */
[----:B------:R-:W-:-:S04]  /*1f80*/  FFMA.RM R7, R7, R17, 12582913 ;  /* 0x4b40000107077423 */ /* 0x000fc80000004011 */
[C---:B0-----:R-:W-:Y:S01]  /*1f90*/  FADD R5, R7.reuse, -12583039 ;  /* 0xcb40007f07057421 */ /* 0x041fe20000000000 */
[----:B------:R-:W-:-:S03]  /*1fa0*/  SHF.L.U32 R7, R7, 0x17, RZ ;  /* 0x0000001707077819 */ /* 0x000fc600000006ff */
[----:B------:R-:W-:-:S04]  /*1fb0*/  FFMA R5, R6, 1.4426950216293334961, -R5 ;  /* 0x3fb8aa3b06057823 */ /* 0x000fc80000000805 */
[----:B------:R-:W-:Y:S01]  /*1fc0*/  FFMA R5, R6, 1.925963033500011079e-08, R5 ;  /* 0x32a5706006057823 */ /* 0x000fe20000000005 */
[----:B--2--5:R-:W-:-:S04]  /*1fd0*/  FADD R14, R12, -R3 ;  /* 0x800000030c0e7221 */ /* 0x024fc80000000000 */
[----:B------:R-:W-:-:S04]  /*1fe0*/  FMUL R15, R14, -R14 ;  /* 0x8000000e0e0f7220 */ /* 0x000fc80000400000 */
[----:B------:R-:W-:-:S04]  /*1ff0*/  FMUL R15, R15, R10 ;  /* 0x0000000a0f0f7220 */ /* 0x000fc80000400000 */
[----:B------:R-:W-:-:S04]  /*2000*/  FFMA.SAT R4, R15, R16, 0.5 ;  /* 0x3f0000000f047423 */ /* 0x000fc80000002010 */
[----:B------:R-:W-:Y:S02]  /*2010*/  FFMA.RM R14, R4, R17, 12582913 ;  /* 0x4b400001040e7423 */ /* 0x000fe40000004011 */
[----:B------:R-:W0:Y:S02]  /*2020*/  MUFU.EX2 R4, R5 ;  /* 0x0000000500047308 */ /* 0x000e240000000800 */
[C---:B------:R-:W-:Y:S01]  /*2030*/  FADD R6, R14.reuse, -12583039 ;  /* 0xcb40007f0e067421 */ /* 0x040fe20000000000 */
[----:B------:R-:W-:-:S03]  /*2040*/  SHF.L.U32 R14, R14, 0x17, RZ ;  /* 0x000000170e0e7819 */ /* 0x000fc600000006ff */
[----:B------:R-:W-:-:S04]  /*2050*/  FFMA R6, R15, 1.4426950216293334961, -R6 ;  /* 0x3fb8aa3b0f067823 */ /* 0x000fc80000000806 */
[----:B------:R-:W-:-:S04]  /*2060*/  FFMA R6, R15, 1.925963033500011079e-08, R6 ;  /* 0x32a570600f067823 */ /* 0x000fc80000000006 */
[----:B------:R-:W1:Y:S01]  /*2070*/  MUFU.EX2 R15, R6 ;  /* 0x00000006000f7308 */ /* 0x000e620000000800 */
[----:B0-----:R-:W-:Y:S01]  /*2080*/  FMUL R4, R7, R4 ;  /* 0x0000000407047220 */ /* 0x001fe20000400000 */
[----:B-1----:R-:W-:-:S04]  /*2090*/  FMUL R15, R14, R15 ;  /* 0x0000000f0e0f7220 */ /* 0x002fc80000400000 */
[----:B------:R-:W-:-:S04]  /*20a0*/  FMUL R4, R4, R15 ;  /* 0x0000000f04047220 */ /* 0x000fc80000400000 */
[----:B------:R-:W-:Y:S01]  /*20b0*/  FFMA R2, R3, R4, R2 ;  /* 0x0000000403027223 */ /* 0x000fe20000000002 */
[----:B------:R-:W-:-:S07]  /*20c0*/  FADD R13, R13, R4 ;  /* 0x000000040d0d7221 */ /* 0x000fce0000000000 */
.L_x_46:
[----:B------:R-:W-:Y:S05]  /*20d0*/  @P0 BRA `(.L_x_48) ;  /* 0xffffffec00cc0947 */ /* 0x000fea000383ffff */
[----:B------:R-:W0:Y:S01]  /*20e0*/  MUFU.RCP R4, R13 ;  /* 0x0000000d00047308 */ /* 0x000e220000001000 */
[----:B------:R-:W-:Y:S07]  /*20f0*/  BSSY.RECONVERGENT B0, `(.L_x_49) ;  /* 0x000000d000007945 */ /* 0x000fee0003800200 */
[----:B------:R-:W1:Y:S01]  /*2100*/  FCHK P0, R2, R13 ;  /* 0x0000000d02007302 */ /* 0x000e620000000000 */
[----:B0-----:R-:W-:-:S04]  /*2110*/  FFMA R3, -R13, R4, 1 ;  /* 0x3f8000000d037423 */ /* 0x001fc80000000104 */
[----:B------:R-:W-:-:S04]  /*2120*/  FFMA R3, R4, R3, R4 ;  /* 0x0000000304037223 */ /* 0x000fc80000000004 */
[----:B------:R-:W-:-:S04]  /*2130*/  FFMA R4, R2, R3, RZ ;  /* 0x0000000302047223 */ /* 0x000fc800000000ff */
[----:B------:R-:W-:-:S04]  /*2140*/  FFMA R5, -R13, R4, R2 ;  /* 0x000000040d057223 */ /* 0x000fc80000000102 */
[----:B------:R-:W-:Y:S01]  /*2150*/  FFMA R3, R3, R5, R4 ;  /* 0x0000000503037223 */ /* 0x000fe20000000004 */
[----:B-1----:R-:W-:Y:S06]  /*2160*/  @!P0 BRA `(.L_x_50) ;  /* 0x0000000000148947 */ /* 0x002fec0003800000 */
[----:B------:R-:W-:Y:S02]  /*2170*/  MOV R4, R2 ;  /* 0x0000000200047202 */ /* 0x000fe40000000f00 */
[----:B------:R-:W-:Y:S02]  /*2180*/  MOV R7, R13 ;  /* 0x0000000d00077202 */ /* 0x000fe40000000f00 */
[----:B-----5:R-:W-:-:S07]  /*2190*/  MOV R12, 0x21b0 ;  /* 0x000021b0000c7802 */ /* 0x020fce0000000f00 */
[----:B------:R-:W-:Y:S05]  /*21a0*/  CALL.REL.NOINC `($__internal_2_$__cuda_sm3x_div_rn_noftz_f32_slowpath) ;  /* 0x0000000400387944 */ /* 0x000fea0003c00000 */
[----:B------:R-:W-:-:S07]  /*21b0*/  MOV R3, R4 ;  /* 0x0000000400037202 */ /* 0x000fce0000000f00 */
.L_x_50:
[----:B------:R-:W-:Y:S05]  /*21c0*/  BSYNC.RECONVERGENT B0 ;  /* 0x0000000000007941 */ /* 0x000fea0003800200 */
.L_x_49:
[----:B------:R-:W0:Y:S01]  /*21d0*/  LDCU UR7, c[0x0][0x3b8] ;  /* 0x00007700ff0777ac */ /* 0x000e220008000800 */
[----:B------:R-:W1:Y:S01]  /*21e0*/  LDC R5, c[0x0][0x3b8] ;  /* 0x0000ee00ff057b82 */ /* 0x000e620000000800 */
[----:B0-----:R-:W-:Y:S01]  /*21f0*/  I2FP.F32.S32 R6, UR7 ;  /* 0x0000000700067c45 */ /* 0x001fe20008201400 */
[----:B------:R-:W-:-:S04]  /*2200*/  UIADD3 UR7, UPT, UPT, UR7, -0x1, URZ ;  /* 0xffffffff07077890 */ /* 0x000fc8000fffe0ff */
[----:B------:R-:W-:Y:S02]  /*2210*/  FMUL R6, R6, R3 ;  /* 0x0000000306067220 */ /* 0x000fe40000400000 */
[----:B------:R-:W0:Y:S04]  /*2220*/  LDC.64 R2, c[0x0][0x398] ;  /* 0x0000e600ff027b82 */ /* 0x000e280000000a00 */
[----:B------:R-:W2:Y:S02]  /*2230*/  F2I.TRUNC.NTZ R6, R6 ;  /* 0x0000000600067305 */ /* 0x000ea4000020f100 */
[----:B--2---:R-:W-:-:S05]  /*2240*/  VIMNMX R4, PT, PT, R6, UR7, PT ;  /* 0x0000000706047c48 */ /* 0x004fca000bfe0100 */
[----:B-1----:R-:W-:-:S04]  /*2250*/  IMAD R5, R5, UR4, R4 ;  /* 0x0000000405057c24 */ /* 0x002fc8000f8e0204 */
[----:B0-----:R-:W-:Y:S02]  /*2260*/  IMAD.WIDE R2, R5, 0x4, R2 ;  /* 0x0000000405027825 */ /* 0x001fe400078e0202 */
[----:B------:R-:W0:Y:S04]  /*2270*/  LDC.64 R4, c[0x0][0x388] ;  /* 0x0000e200ff047b82 */ /* 0x000e280000000a00 */
[----:B------:R-:W2:Y:S01]  /*2280*/  LDG.E.CONSTANT R3, desc[UR14][R2.64] ;  /* 0x0000000e02037981 */ /* 0x000ea2000c1e9900 */
[----:B------:R-:W-:Y:S02]  /*2290*/  UIMAD UR7, UR6, UR4, URZ ;  /* 0x00000004060772a4 */ /* 0x000fe4000f8e02ff */
[----:B------:R-:W-:-:S04]  /*22a0*/  UIADD3 UR4, UPT, UPT, UR4, 0x1, URZ ;  /* 0x0000000104047890 */ /* 0x000fc8000fffe0ff */
[----:B------:R-:W-:-:S05]  /*22b0*/  IADD3 R7, PT, PT, R0, UR7, RZ ;  /* 0x0000000700077c10 */ /* 0x000fca000fffe0ff */
[----:B------:R-:W1:Y:S01]  /*22c0*/  LDCU UR7, c[0x0][0x3a0] ;  /* 0x00007400ff0777ac */ /* 0x000e620008000800 */
[----:B0-----:R-:W-:Y:S01]  /*22d0*/  IMAD.WIDE R4, R7, 0x4, R4 ;  /* 0x0000000407047825 */ /* 0x001fe200078e0204 */
[----:B-1----:R-:W-:-:S04]  /*22e0*/  UISETP.NE.AND UP0, UPT, UR4, UR7, UPT ;  /* 0x000000070400728c */ /* 0x002fc8000bf05270 */
[----:B--2---:R0:W-:Y:S05]  /*22f0*/  STG.E desc[UR14][R4.64], R3 ;  /* 0x0000000304007986 */ /* 0x0041ea000c10190e */
[----:B------:R-:W-:Y:S05]  /*2300*/  BRA.U UP0, `(.L_x_51) ;  /* 0xffffffed00147547 */ /* 0x000fea000b83ffff */
[----:B------:R-:W-:Y:S05]  /*2310*/  EXIT ;  /* 0x000000000000794d */ /* 0x000fea0003800000 */
        .weak           $__internal_1_$__cuda_sm20_rcp_rn_f32_slowpath
        .type           $__internal_1_$__cuda_sm20_rcp_rn_f32_slowpath,@function
        .size           $__internal_1_$__cuda_sm20_rcp_rn_f32_slowpath,($__internal_2_$__cuda_sm3x_div_rn_noftz_f32_slowpath - $__internal_1_$__cuda_sm20_rcp_rn_f32_slowpath)
$__internal_1_$__cuda_sm20_rcp_rn_f32_slowpath:
[----:B------:R-:W-:-:S04]  /*2320*/  SHF.L.U32 R3, R0, 0x1, RZ ;  /* 0x0000000100037819 */ /* 0x000fc800000006ff */
[----:B------:R-:W-:-:S04]  /*2330*/  SHF.R.U32.HI R10, RZ, 0x18, R3 ;  /* 0x00000018ff0a7819 */ /* 0x000fc80000011603 */
[----:B------:R-:W-:-:S13]  /*2340*/  ISETP.NE.U32.AND P0, PT, R10, RZ, PT ;  /* 0x000000ff0a00720c */ /* 0x000fda0003f05070 */
[----:B------:R-:W-:Y:S05]  /*2350*/  @P0 BRA `(.L_x_52) ;  /* 0x0000000000340947 */ /* 0x000fea0003800000 */
[----:B------:R-:W-:-:S04]  /*2360*/  SHF.L.U32 R3, R0, 0x1, RZ ;  /* 0x0000000100037819 */ /* 0x000fc800000006ff */
[----:B------:R-:W-:-:S13]  /*2370*/  ISETP.NE.AND P0, PT, R3, RZ, PT ;  /* 0x000000ff0300720c */ /* 0x000fda0003f05270 */
[----:B------:R-:W0:Y:S02]  /*2380*/  @!P0 MUFU.RCP R3, R0 ;  /* 0x0000000000038308 */ /* 0x000e240000001000 */
[----:B0-----:R-:W-:Y:S01]  /*2390*/  @!P0 R2UR UR4, R3 ;  /* 0x00000000030482ca */ /* 0x001fe200000e0000 */
[----:B------:R-:W-:-:S14]  /*23a0*/  @!P0 BRA `(.L_x_53) ;  /* 0x0000000000b08947 */ /* 0x000fdc0003800000 */
[----:B------:R-:W-:-:S04]  /*23b0*/  FFMA R3, R0, 1.84467440737095516160e+19, RZ ;  /* 0x5f80000000037823 */ /* 0x000fc800000000ff */
[----:B------:R-:W0:Y:S02]  /*23c0*/  MUFU.RCP R0, R3 ;  /* 0x0000000300007308 */ /* 0x000e240000001000 */
[----:B0-----:R-:W-:-:S04]  /*23d0*/  FFMA R4, R3, R0, -1 ;  /* 0xbf80000003047423 */ /* 0x001fc80000000000 */
[----:B------:R-:W-:-:S04]  /*23e0*/  FADD.FTZ R5, -R4, -RZ ;  /* 0x800000ff04057221 */ /* 0x000fc80000010100 */
[----:B------:R-:W-:-:S04]  /*23f0*/  FFMA R0, R0, R5, R0 ;  /* 0x0000000500007223 */ /* 0x000fc80000000000 */
[----:B------:R-:W-:-:S05]  /*2400*/  FFMA R0, R0, 1.84467440737095516160e+19, RZ ;  /* 0x5f80000000007823 */ /* 0x000fca00000000ff */
[----:B------:R-:W-:Y:S01]  /*2410*/  R2UR UR4, R0 ;  /* 0x00000000000472ca */ /* 0x000fe200000e0000 */
[----:B------:R-:W-:-:S14]  /*2420*/  BRA `(.L_x_53) ;  /* 0x0000000000907947 */ /* 0x000fdc0003800000 */
.L_x_52:
[----:B------:R-:W-:-:S04]  /*2430*/  IADD3 R12, PT, PT, R10, -0xfd, RZ ;  /* 0xffffff030a0c7810 */ /* 0x000fc80007ffe0ff */
[----:B------:R-:W-:-:S13]  /*2440*/  ISETP.GT.U32.AND P0, PT, R12, 0x1, PT ;  /* 0x000000010c00780c */ /* 0x000fda0003f04070 */
[----:B------:R-:W-:Y:S05]  /*2450*/  @P0 BRA `(.L_x_54) ;  /* 0x00000000007c0947 */ /* 0x000fea0003800000 */
[----:B------:R-:W-:Y:S01]  /*2460*/  LOP3.LUT R3, R0, 0x7fffff, RZ, 0xc0, !PT ;  /* 0x007fffff00037812 */ /* 0x000fe200078ec0ff */
[----:B------:R-:W-:-:S03]  /*2470*/  HFMA2 R7, -RZ, RZ, 0, 1.78813934326171875e-07 ;  /* 0x00000003ff077431 */ /* 0x000fc600000001ff */
        /* <DEDUP_REMOVED lines=14> */
[----:B------:R-:W-:Y:S02]  /*2560*/  LOP3.LUT P1, RZ, R5, R12, R4, 0xf8, !PT ;  /* 0x0000000c05ff7212 */ /* 0x000fe4000782f804 */
[C---:B------:R-:W-:Y:S02]  /*2570*/  LOP3.LUT P0, RZ, R7.reuse, 0x1, RZ, 0xc0, !PT ;  /* 0x0000000107ff7812 */ /* 0x040fe4000780c0ff */
[----:B------:R-:W-:-:S04]  /*2580*/  LOP3.LUT P2, RZ, R7, 0x2, RZ, 0xc0, !PT ;  /* 0x0000000207ff7812 */ /* 0x000fc8000784c0ff */
[----:B------:R-:W-:Y:S02]  /*2590*/  PLOP3.LUT P0, PT, P0, P1, P2, 0xe0, 0x0 ;  /* 0x000000000000781c */ /* 0x000fe40000703c20 */
[----:B------:R-:W-:Y:S02]  /*25a0*/  LOP3.LUT P1, RZ, R0, 0x7fffff, RZ, 0xc0, !PT ;  /* 0x007fffff00ff7812 */ /* 0x000fe4000782c0ff */
[----:B------:R-:W-:-:S04]  /*25b0*/  SEL R3, RZ, 0x1, !P0 ;  /* 0x00000001ff037807 */ /* 0x000fc80004000000 */
[----:B------:R-:W-:-:S04]  /*25c0*/  IADD3 R3, PT, PT, -R3, RZ, RZ ;  /* 0x000000ff03037210 */ /* 0x000fc80007ffe1ff */
[----:B------:R-:W-:Y:S02]  /*25d0*/  ISETP.GE.AND P0, PT, R3, RZ, PT ;  /* 0x000000ff0300720c */ /* 0x000fe40003f06270 */
[----:B------:R-:W-:-:S04]  /*25e0*/  IADD3 R3, PT, PT, R10, -0xfc, RZ ;  /* 0xffffff040a037810 */ /* 0x000fc80007ffe0ff */
[----:B------:R-:W-:-:S07]  /*25f0*/  SHF.R.U32.HI R3, RZ, R3, R4 ;  /* 0x00000003ff037219 */ /* 0x000fce0000011604 */
[----:B------:R-:W-:-:S04]  /*2600*/  @!P0 IADD3 R3, PT, PT, R3, 0x1, RZ ;  /* 0x0000000103038810 */ /* 0x000fc80007ffe0ff */
[----:B------:R-:W-:-:S04]  /*2610*/  @!P1 SHF.L.U32 R3, R3, 0x1, RZ ;  /* 0x0000000103039819 */ /* 0x000fc800000006ff */
[----:B------:R-:W-:-:S04]  /*2620*/  LOP3.LUT R0, R3, 0x80000000, R0, 0xf8, !PT ;  /* 0x8000000003007812 */ /* 0x000fc800078ef800 */
[----:B------:R-:W-:Y:S01]  /*2630*/  R2UR UR4, R0 ;  /* 0x00000000000472ca */ /* 0x000fe200000e0000 */
[----:B------:R-:W-:-:S14]  /*2640*/  BRA `(.L_x_53) ;  /* 0x0000000000087947 */ /* 0x000fdc0003800000 */
.L_x_54:
[----:B------:R-:W0:Y:S02]  /*2650*/  MUFU.RCP R0, R0 ;  /* 0x0000000000007308 */ /* 0x000e240000001000 */
[----:B0-----:R-:W-:-:S15]  /*2660*/  R2UR UR4, R0 ;  /* 0x00000000000472ca */ /* 0x001fde00000e0000 */
.L_x_53:
[----:B------:R-:W-:-:S04]  /*2670*/  MOV R3, 0x0 ;  /* 0x0000000000037802 */ /* 0x000fc80000000f00 */
[----:B------:R-:W-:Y:S05]  /*2680*/  RET.REL.NODEC R2 `(_Z29fused_bilateral_histeq_kernelPKfPfPKiS0_iiiffii) ;  /* 0xffffffd8025c7950 */ /* 0x000fea0003c3ffff */
        .weak           $__internal_2_$__cuda_sm3x_div_rn_noftz_f32_slowpath
        .type           $__internal_2_$__cuda_sm3x_div_rn_noftz_f32_slowpath,@function
        .size           $__internal_2_$__cuda_sm3x_div_rn_noftz_f32_slowpath,(.L_x_94 - $__internal_2_$__cuda_sm3x_div_rn_noftz_f32_slowpath)
$__internal_2_$__cuda_sm3x_div_rn_noftz_f32_slowpath:
[----:B------:R-:W-:Y:S01]  /*2690*/  SHF.R.U32.HI R13, RZ, 0x17, R7 ;  /* 0x00000017ff0d7819 */ /* 0x000fe20000011607 */
[----:B------:R-:W-:Y:S01]  /*26a0*/  BSSY.RECONVERGENT B1, `(.L_x_55) ;  /* 0x0000064000017945 */ /* 0x000fe20003800200 */
[----:B------:R-:W-:Y:S02]  /*26b0*/  SHF.R.U32.HI R14, RZ, 0x17, R4 ;  /* 0x00000017ff0e7819 */ /* 0x000fe40000011604 */
[----:B------:R-:W-:Y:S02]  /*26c0*/  LOP3.LUT R13, R13, 0xff, RZ, 0xc0, !PT ;  /* 0x000000ff0d0d7812 */ /* 0x000fe400078ec0ff */
[----:B------:R-:W-:Y:S02]  /*26d0*/  LOP3.LUT R15, R14, 0xff, RZ, 0xc0, !PT ;  /* 0x000000ff0e0f7812 */ /* 0x000fe400078ec0ff */
[----:B------:R-:W-:Y:S02]  /*26e0*/  IADD3 R16, PT, PT, R13, -0x1, RZ ;  /* 0xffffffff0d107810 */ /* 0x000fe40007ffe0ff */
[----:B------:R-:W-:-:S02]  /*26f0*/  IADD3 R14, PT, PT, R15, -0x1, RZ ;  /* 0xffffffff0f0e7810 */ /* 0x000fc40007ffe0ff */
[----:B------:R-:W-:-:S04]  /*2700*/  ISETP.GT.U32.AND P0, PT, R16, 0xfd, PT ;  /* 0x000000fd1000780c */ /* 0x000fc80003f04070 */
[----:B------:R-:W-:-:S13]  /*2710*/  ISETP.GT.U32.OR P0, PT, R14, 0xfd, P0 ;  /* 0x000000fd0e00780c */ /* 0x000fda0000704470 */
[----:B------:R-:W-:Y:S01]  /*2720*/  @!P0 MOV R14, RZ ;  /* 0x000000ff000e8202 */ /* 0x000fe20000000f00 */
[----:B------:R-:W-:Y:S06]  /*2730*/  @!P0 BRA `(.L_x_56) ;  /* 0x0000000000648947 */ /* 0x000fec0003800000 */
[----:B------:R-:W-:Y:S02]  /*2740*/  FSETP.GTU.FTZ.AND P0, PT, |R4|, +INF , PT ;  /* 0x7f8000000400780b */ /* 0x000fe40003f1c200 */
[----:B------:R-:W-:-:S04]  /*2750*/  FSETP.GTU.FTZ.AND P1, PT, |R7|, +INF , PT ;  /* 0x7f8000000700780b */ /* 0x000fc80003f3c200 */
[----:B------:R-:W-:-:S13]  /*2760*/  PLOP3.LUT P0, PT, P0, P1, PT, 0xf8, 0x8f ;  /* 0x00000000008f781c */ /* 0x000fda0000703f70 */
[----:B------:R-:W-:Y:S05]  /*2770*/  @P0 BRA `(.L_x_57) ;  /* 0x0000000400540947 */ /* 0x000fea0003800000 */
[----:B------:R-:W-:-:S13]  /*2780*/  LOP3.LUT P0, RZ, R7, 0x7fffffff, R4, 0xc8, !PT ;  /* 0x7fffffff07ff7812 */ /* 0x000fda000780c804 */
[----:B------:R-:W-:Y:S05]  /*2790*/  @!P0 BRA `(.L_x_58) ;  /* 0x0000000400448947 */ /* 0x000fea0003800000 */
[C---:B------:R-:W-:Y:S02]  /*27a0*/  FSETP.NEU.FTZ.AND P2, PT, |R4|.reuse, +INF , PT ;  /* 0x7f8000000400780b */ /* 0x040fe40003f5d200 */
[----:B------:R-:W-:Y:S02]  /*27b0*/  FSETP.NEU.FTZ.AND P1, PT, |R7|, +INF , PT ;  /* 0x7f8000000700780b */ /* 0x000fe40003f3d200 */
[----:B------:R-:W-:-:S11]  /*27c0*/  FSETP.NEU.FTZ.AND P0, PT, |R4|, +INF , PT ;  /* 0x7f8000000400780b */ /* 0x000fd60003f1d200 */
[----:B------:R-:W-:Y:S05]  /*27d0*/  @!P1 BRA !P2, `(.L_x_58) ;  /* 0x0000000400349947 */ /* 0x000fea0005000000 */
[----:B------:R-:W-:-:S04]  /*27e0*/  LOP3.LUT P2, RZ, R4, 0x7fffffff, RZ, 0xc0, !PT ;  /* 0x7fffffff04ff7812 */ /* 0x000fc8000784c0ff */
[----:B------:R-:W-:-:S13]  /*27f0*/  PLOP3.LUT P1, PT, P1, P2, PT, 0x2f, 0xf2 ;  /* 0x0000000000f2781c */ /* 0x000fda0000f24577 */
[----:B------:R-:W-:Y:S05]  /*2800*/  @P1 BRA `(.L_x_59) ;  /* 0x0000000400201947 */ /* 0x000fea0003800000 */
[----:B------:R-:W-:-:S04]  /*2810*/  LOP3.LUT P1, RZ, R7, 0x7fffffff, RZ, 0xc0, !PT ;  /* 0x7fffffff07ff7812 */ /* 0x000fc8000782c0ff */
[----:B------:R-:W-:-:S13]  /*2820*/  PLOP3.LUT P0, PT, P0, P1, PT, 0x2f, 0xf2 ;  /* 0x0000000000f2781c */ /* 0x000fda0000702577 */
[----:B------:R-:W-:Y:S05]  /*2830*/  @P0 BRA `(.L_x_60) ;  /* 0x0000000400080947 */ /* 0x000fea0003800000 */
[----:B------:R-:W-:-:S04]  /*2840*/  IADD3 R14, PT, PT, R15, -0x1, RZ ;  /* 0xffffffff0f0e7810 */ /* 0x000fc80007ffe0ff */
[----:B------:R-:W-:Y:S02]  /*2850*/  ISETP.GE.AND P0, PT, R14, RZ, PT ;  /* 0x000000ff0e00720c */ /* 0x000fe40003f06270 */
[----:B------:R-:W-:-:S04]  /*2860*/  IADD3 R14, PT, PT, R13, -0x1, RZ ;  /* 0xffffffff0d0e7810 */ /* 0x000fc80007ffe0ff */
[----:B------:R-:W-:-:S07]  /*2870*/  ISETP.GE.AND P1, PT, R14, RZ, PT ;  /* 0x000000ff0e00720c */ /* 0x000fce0003f26270 */
[----:B------:R-:W-:Y:S01]  /*2880*/  @P0 MOV R14, RZ ;  /* 0x000000ff000e0202 */ /* 0x000fe20000000f00 */
[----:B------:R-:W-:Y:S01]  /*2890*/  @!P0 FFMA R4, R4, 1.84467440737095516160e+19, RZ ;  /* 0x5f80000004048823 */ /* 0x000fe200000000ff */
[----:B------:R-:W-:-:S04]  /*28a0*/  @!P0 MOV R14, 0xffffffc0 ;  /* 0xffffffc0000e8802 */ /* 0x000fc80000000f00 */
[----:B------:R-:W-:Y:S01]  /*28b0*/  @!P1 FFMA R7, R7, 1.84467440737095516160e+19, RZ ;  /* 0x5f80000007079823 */ /* 0x000fe200000000ff */
[----:B------:R-:W-:-:S07]  /*28c0*/  @!P1 IADD3 R14, PT, PT, R14, 0x40, RZ ;  /* 0x000000400e0e9810 */ /* 0x000fce0007ffe0ff */
.L_x_56:
[----:B------:R-:W-:Y:S01]  /*28d0*/  LEA R16, R13, 0xc0800000, 0x17 ;  /* 0xc08000000d107811 */ /* 0x000fe200078eb8ff */
[----:B------:R-:W-:Y:S01]  /*28e0*/  BSSY.RECONVERGENT B2, `(.L_x_61) ;  /* 0x0000036000027945 */ /* 0x000fe20003800200 */
[----:B------:R-:W-:Y:S02]  /*28f0*/  IADD3 R15, PT, PT, R15, -0x7f, RZ ;  /* 0xffffff810f0f7810 */ /* 0x000fe40007ffe0ff */
[----:B------:R-:W-:-:S03]  /*2900*/  IADD3 R17, PT, PT, -R16, R7, RZ ;  /* 0x0000000710117210 */ /* 0x000fc60007ffe1ff */
[----:B------:R-:W-:Y:S01]  /*2910*/  IMAD R4, R15, -0x800000, R4 ;  /* 0xff8000000f047824 */ /* 0x000fe200078e0204 */
[----:B------:R-:W0:Y:S01]  /*2920*/  MUFU.RCP R7, R17 ;  /* 0x0000001100077308 */ /* 0x000e220000001000 */
[----:B------:R-:W-:Y:S01]  /*2930*/  FADD.FTZ R19, -R17, -RZ ;  /* 0x800000ff11137221 */ /* 0x000fe20000010100 */
[----:B------:R-:W-:-:S04]  /*2940*/  IADD3 R15, PT, PT, R15, 0x7f, -R13 ;  /* 0x0000007f0f0f7810 */ /* 0x000fc80007ffe80d */
[----:B------:R-:W-:Y:S01]  /*2950*/  IADD3 R15, PT, PT, R15, R14, RZ ;  /* 0x0000000e0f0f7210 */ /* 0x000fe20007ffe0ff */
[----:B0-----:R-:W-:-:S04]  /*2960*/  FFMA R16, R7, R19, 1 ;  /* 0x3f80000007107423 */ /* 0x001fc80000000013 */
[----:B------:R-:W-:-:S04]  /*2970*/  FFMA R7, R7, R16, R7 ;  /* 0x0000001007077223 */ /* 0x000fc80000000007 */
[----:B------:R-:W-:-:S04]  /*2980*/  FFMA R16, R4, R7, RZ ;  /* 0x0000000704107223 */ /* 0x000fc800000000ff */
[----:B------:R-:W-:-:S04]  /*2990*/  FFMA R18, R19, R16, R4 ;  /* 0x0000001013127223 */ /* 0x000fc80000000004 */
[----:B------:R-:W-:-:S04]  /*29a0*/  FFMA R16, R7, R18, R16 ;  /* 0x0000001207107223 */ /* 0x000fc80000000010 */
[----:B------:R-:W-:-:S04]  /*29b0*/  FFMA R19, R19, R16, R4 ;  /* 0x0000001013137223 */ /* 0x000fc80000000004 */
[----:B------:R-:W-:-:S05]  /*29c0*/  FFMA R4, R7, R19, R16 ;  /* 0x0000001307047223 */ /* 0x000fca0000000010 */
[----:B------:R-:W-:-:S04]  /*29d0*/  SHF.R.U32.HI R13, RZ, 0x17, R4 ;  /* 0x00000017ff0d7819 */ /* 0x000fc80000011604 */
[----:B------:R-:W-:-:S04]  /*29e0*/  LOP3.LUT R13, R13, 0xff, RZ, 0xc0, !PT ;  /* 0x000000ff0d0d7812 */ /* 0x000fc800078ec0ff */
[----:B------:R-:W-:-:S04]  /*29f0*/  IADD3 R17, PT, PT, R13, R15, RZ ;  /* 0x0000000f0d117210 */ /* 0x000fc80007ffe0ff */
[----:B------:R-:W-:-:S04]  /*2a00*/  IADD3 R13, PT, PT, R17, -0x1, RZ ;  /* 0xffffffff110d7810 */ /* 0x000fc80007ffe0ff */
[----:B------:R-:W-:-:S13]  /*2a10*/  ISETP.GE.U32.AND P0, PT, R13, 0xfe, PT ;  /* 0x000000fe0d00780c */ /* 0x000fda0003f06070 */
[----:B------:R-:W-:Y:S05]  /*2a20*/  @!P0 BRA `(.L_x_62) ;  /* 0x0000000000808947 */ /* 0x000fea0003800000 */
[----:B------:R-:W-:-:S13]  /*2a30*/  ISETP.GT.AND P0, PT, R17, 0xfe, PT ;  /* 0x000000fe1100780c */ /* 0x000fda0003f04270 */
[----:B------:R-:W-:Y:S05]  /*2a40*/  @P0 BRA `(.L_x_63) ;  /* 0x00000000006c0947 */ /* 0x000fea0003800000 */
[----:B------:R-:W-:-:S13]  /*2a50*/  ISETP.GE.AND P0, PT, R17, 0x1, PT ;  /* 0x000000011100780c */ /* 0x000fda0003f06270 */
[----:B------:R-:W-:Y:S05]  /*2a60*/  @P0 BRA `(.L_x_64) ;  /* 0x0000000000740947 */ /* 0x000fea0003800000 */
[----:B------:R-:W-:Y:S02]  /*2a70*/  ISETP.GE.AND P0, PT, R17, -0x18, PT ;  /* 0xffffffe81100780c */ /* 0x000fe40003f06270 */
[----:B------:R-:W-:-:S11]  /*2a80*/  LOP3.LUT R4, R4, 0x80000000, RZ, 0xc0, !PT ;  /* 0x8000000004047812 */ /* 0x000fd600078ec0ff */
[----:B------:R-:W-:Y:S05]  /*2a90*/  @!P0 BRA `(.L_x_64) ;  /* 0x0000000000688947 */ /* 0x000fea0003800000 */
[-CC-:B------:R-:W-:Y:S01]  /*2aa0*/  FFMA.RZ R13, R7, R19.reuse, R16.reuse ;  /* 0x00000013070d7223 */ /* 0x180fe2000000c010 */
[C---:B------:R-:W-:Y:S02]  /*2ab0*/  ISETP.NE.AND P2, PT, R17.reuse, RZ, PT ;  /* 0x000000ff1100720c */ /* 0x040fe40003f45270 */
[----:B------:R-:W-:Y:S02]  /*2ac0*/  ISETP.NE.AND P1, PT, R17, RZ, PT ;  /* 0x000000ff1100720c */ /* 0x000fe40003f25270 */
[----:B------:R-:W-:Y:S01]  /*2ad0*/  LOP3.LUT R14, R13, 0x7fffff, RZ, 0xc0, !PT ;  /* 0x007fffff0d0e7812 */ /* 0x000fe200078ec0ff */
[CCC-:B------:R-:W-:Y:S01]  /*2ae0*/  FFMA.RP R13, R7.reuse, R19.reuse, R16.reuse ;  /* 0x00000013070d7223 */ /* 0x1c0fe20000008010 */
[----:B------:R-:W-:Y:S01]  /*2af0*/  FFMA.RM R16, R7, R19, R16 ;  /* 0x0000001307107223 */ /* 0x000fe20000004010 */
[----:B------:R-:W-:Y:S02]  /*2b00*/  IADD3 R7, PT, PT, R17, 0x20, RZ ;  /* 0x0000002011077810 */ /* 0x000fe40007ffe0ff */
[----:B------:R-:W-:-:S02]  /*2b10*/  LOP3.LUT R14, R14, 0x800000, RZ, 0xfc, !PT ;  /* 0x008000000e0e7812 */ /* 0x000fc400078efcff */
[----:B------:R-:W-:Y:S02]  /*2b20*/  IADD3 R15, PT, PT, -R17, RZ, RZ ;  /* 0x000000ff110f7210 */ /* 0x000fe40007ffe1ff */
[----:B------:R-:W-:Y:S02]  /*2b30*/  SHF.L.U32 R7, R14, R7, RZ ;  /* 0x000000070e077219 */ /* 0x000fe400000006ff */
[----:B------:R-:W-:Y:S02]  /*2b40*/  FSETP.NEU.FTZ.AND P0, PT, R13, R16, PT ;  /* 0x000000100d00720b */ /* 0x000fe40003f1d000 */
[----:B------:R-:W-:Y:S02]  /*2b50*/  SEL R13, R15, RZ, P2 ;  /* 0x000000ff0f0d7207 */ /* 0x000fe40001000000 */
[----:B------:R-:W-:Y:S02]  /*2b60*/  ISETP.NE.AND P1, PT, R7, RZ, P1 ;  /* 0x000000ff0700720c */ /* 0x000fe40000f25270 */
[----:B------:R-:W-:-:S02]  /*2b70*/  SHF.R.U32.HI R13, RZ, R13, R14 ;  /* 0x0000000dff0d7219 */ /* 0x000fc4000001160e */
[----:B------:R-:W-:Y:S02]  /*2b80*/  PLOP3.LUT P0, PT, P0, P1, PT, 0xf8, 0x8f ;  /* 0x00000000008f781c */ /* 0x000fe40000703f70 */
[----:B------:R-:W-:Y:S02]  /*2b90*/  SHF.R.U32.HI R14, RZ, 0x1, R13 ;  /* 0x00000001ff0e7819 */ /* 0x000fe4000001160d */
[----:B------:R-:W-:-:S04]  /*2ba0*/  SEL R7, RZ, 0x1, !P0 ;  /* 0x00000001ff077807 */ /* 0x000fc80004000000 */
[----:B------:R-:W-:-:S04]  /*2bb0*/  LOP3.LUT R16, R7, 0x1, R14, 0xf8, !PT ;  /* 0x0000000107107812 */ /* 0x000fc800078ef80e */
[----:B------:R-:W-:-:S04]  /*2bc0*/  LOP3.LUT R13, R16, R13, RZ, 0xc0, !PT ;  /* 0x0000000d100d7212 */ /* 0x000fc800078ec0ff */
[----:B------:R-:W-:-:S04]  /*2bd0*/  IADD3 R13, PT, PT, R14, R13, RZ ;  /* 0x0000000d0e0d7210 */ /* 0x000fc80007ffe0ff */
[----:B------:R-:W-:Y:S01]  /*2be0*/  LOP3.LUT R4, R13, R4, RZ, 0xfc, !PT ;  /* 0x000000040d047212 */ /* 0x000fe200078efcff */
[----:B------:R-:W-:Y:S06]  /*2bf0*/  BRA `(.L_x_64) ;  /* 0x0000000000107947 */ /* 0x000fec0003800000 */
.L_x_63:
[----:B------:R-:W-:-:S04]  /*2c00*/  LOP3.LUT R4, R4, 0x80000000, RZ, 0xc0, !PT ;  /* 0x8000000004047812 */ /* 0x000fc800078ec0ff */
[----:B------:R-:W-:Y:S01]  /*2c10*/  LOP3.LUT R4, R4, 0x7f800000, RZ, 0xfc, !PT ;  /* 0x7f80000004047812 */ /* 0x000fe200078efcff */
[----:B------:R-:W-:Y:S06]  /*2c20*/  BRA `(.L_x_64) ;  /* 0x0000000000047947 */ /* 0x000fec0003800000 */
.L_x_62:
[----:B------:R-:W-:-:S07]  /*2c30*/  LEA R4, R15, R4, 0x17 ;  /* 0x000000040f047211 */ /* 0x000fce00078eb8ff */
.L_x_64:
[----:B------:R-:W-:Y:S05]  /*2c40*/  BSYNC.RECONVERGENT B2 ;  /* 0x0000000000027941 */ /* 0x000fea0003800200 */
.L_x_61:
[----:B------:R-:W-:Y:S05]  /*2c50*/  BRA `(.L_x_65) ;  /* 0x0000000000207947 */ /* 0x000fea0003800000 */
.L_x_60:
[----:B------:R-:W-:-:S04]  /*2c60*/  LOP3.LUT R4, R7, 0x80000000, R4, 0x48, !PT ;  /* 0x8000000007047812 */ /* 0x000fc800078e4804 */
[----:B------:R-:W-:Y:S01]  /*2c70*/  LOP3.LUT R4, R4, 0x7f800000, RZ, 0xfc, !PT ;  /* 0x7f80000004047812 */ /* 0x000fe200078efcff */
[----:B------:R-:W-:Y:S06]  /*2c80*/  BRA `(.L_x_65) ;  /* 0x0000000000147947 */ /* 0x000fec0003800000 */
.L_x_59:
[----:B------:R-:W-:Y:S01]  /*2c90*/  LOP3.LUT R4, R7, 0x80000000, R4, 0x48, !PT ;  /* 0x8000000007047812 */ /* 0x000fe200078e4804 */
[----:B------:R-:W-:Y:S06]  /*2ca0*/  BRA `(.L_x_65) ;  /* 0x00000000000c7947 */ /* 0x000fec0003800000 */
.L_x_58:
[----:B------:R-:W0:Y:S01]  /*2cb0*/  MUFU.RSQ R4, -QNAN ;  /* 0xffc0000000047908 */ /* 0x000e220000001400 */
[----:B------:R-:W-:Y:S05]  /*2cc0*/  BRA `(.L_x_65) ;  /* 0x0000000000047947 */ /* 0x000fea0003800000 */
.L_x_57:
[----:B------:R-:W-:-:S07]  /*2cd0*/  FADD.FTZ R4, R4, R7 ;  /* 0x0000000704047221 */ /* 0x000fce0000010000 */
.L_x_65:
[----:B------:R-:W-:Y:S05]  /*2ce0*/  BSYNC.RECONVERGENT B1 ;  /* 0x0000000000017941 */ /* 0x000fea0003800200 */
.L_x_55:
[----:B------:R-:W-:-:S04]  /*2cf0*/  HFMA2 R13, -RZ, RZ, 0, 0 ;  /* 0x00000000ff0d7431 */ /* 0x000fc800000001ff */
[----:B0-----:R-:W-:Y:S05]  /*2d00*/  RET.REL.NODEC R12 `(_Z29fused_bilateral_histeq_kernelPKfPfPKiS0_iiiffii) ;  /* 0xffffffd00cbc7950 */ /* 0x001fea0003c3ffff */
.L_x_66:
        /* <DEDUP_REMOVED lines=15> */
.L_x_94:


//--------------------- .text._Z33fused_blur_sobel_threshold_kernelPKfPhiiiff --------------------------
	.section	.text._Z33fused_blur_sobel_threshold_kernelPKfPhiiiff,"ax",@progbits
	.align	128
        .global         _Z33fused_blur_sobel_threshold_kernelPKfPhiiiff
        .type           _Z33fused_blur_sobel_threshold_kernelPKfPhiiiff,@function
        .size           _Z33fused_blur_sobel_threshold_kernelPKfPhiiiff,(.L_x_97 - _Z33fused_blur_sobel_threshold_kernelPKfPhiiiff)
        .other          _Z33fused_blur_sobel_threshold_kernelPKfPhiiiff,@"STO_CUDA_ENTRY STV_DEFAULT"
_Z33fused_blur_sobel_threshold_kernelPKfPhiiiff:
.text._Z33fused_blur_sobel_threshold_kernelPKfPhiiiff:
[----:B------:R-:W-:Y:S01]  /*0000*/  LDC R1, c[0x0][0x37c] ;  /* 0x0000df00ff017b82 */ /* 0x000fe20000000800 */
[----:B------:R-:W0:Y:S07]  /*0010*/  S2R R0, SR_TID.Y ;  /* 0x0000000000007919 */ /* 0x000e2e0000002200 */
[----:B------:R-:W1:Y:S01]  /*0020*/  S2UR UR4, SR_CTAID.Y ;  /* 0x00000000000479c3 */ /* 0x000e620000002600 */
[----:B------:R-:W2:Y:S01]  /*0030*/  LDCU UR7, c[0x0][0x394] ;  /* 0x00007280ff0777ac */ /* 0x000ea20008000800 */
[----:B------:R-:W3:Y:S01]  /*0040*/  S2R R3, SR_TID.X ;  /* 0x0000000000037919 */ /* 0x000ee20000002100 */
[----:B------:R-:W4:Y:S05]  /*0050*/  LDCU UR8, c[0x0][0x398] ;  /* 0x00007300ff0877ac */ /* 0x000f2a0008000800 */
[----:B------:R-:W3:Y:S01]  /*0060*/  LDC R2, c[0x0][0x360] ;  /* 0x0000d800ff027b82 */ /* 0x000ee20000000800 */
[----:B------:R-:W1:Y:S07]  /*0070*/  LDCU UR6, c[0x0][0x364] ;  /* 0x00006c80ff0677ac */ /* 0x000e6e0008000800 */
[----:B------:R-:W3:Y:S01]  /*0080*/  S2UR UR5, SR_CTAID.X ;  /* 0x00000000000579c3 */ /* 0x000ee20000002500 */
[----:B-1----:R-:W-:-:S06]  /*0090*/  UIMAD UR4, UR4, UR6, URZ ;  /* 0x00000006040472a4 */ /* 0x002fcc000f8e02ff */
[----:B0-----:R-:W-:-:S04]  /*00a0*/  IADD3 R4, PT, PT, R0, UR4, RZ ;  /* 0x0000000400047c10 */ /* 0x001fc8000fffe0ff */
[----:B--2---:R-:W-:Y:S01]  /*00b0*/  ISETP.GE.AND P0, PT, R4, UR7, PT ;  /* 0x0000000704007c0c */ /* 0x004fe2000bf06270 */
[----:B---3--:R-:W-:-:S05]  /*00c0*/  IMAD R5, R2, UR5, R3 ;  /* 0x0000000502057c24 */ /* 0x008fca000f8e0203 */
[----:B----4-:R-:W-:-:S13]  /*00d0*/  ISETP.GE.OR P0, PT, R5, UR8, P0 ;  /* 0x0000000805007c0c */ /* 0x010fda0008706670 */
[----:B------:R-:W-:Y:S05]  /*00e0*/  @P0 EXIT ;  /* 0x000000000000094d */ /* 0x000fea0003800000 */
[----:B------:R-:W0:Y:S08]  /*00f0*/  LDC R6, c[0x0][0x390] ;  /* 0x0000e400ff067b82 */ /* 0x000e300000000800 */
[----:B------:R-:W1:Y:S01]  /*0100*/  LDC R7, c[0x0][0x39c] ;  /* 0x0000e700ff077b82 */ /* 0x000e620000000800 */
[----:B0-----:R-:W-:Y:S01]  /*0110*/  ISETP.GE.AND P0, PT, R6, 0x1, PT ;  /* 0x000000010600780c */ /* 0x001fe20003f06270 */
[----:B-1----:R-:W-:-:S04]  /*0120*/  FADD R6, R7, R7 ;  /* 0x0000000707067221 */ /* 0x002fc80000000000 */
[----:B------:R-:W-:-:S08]  /*0130*/  FMUL R7, R6, R7 ;  /* 0x0000000706077220 */ /* 0x000fd00000400000 */
[----:B------:R-:W-:Y:S05]  /*0140*/  @!P0 EXIT ;  /* 0x000000000000894d */ /* 0x000fea0003800000 */
[----:B------:R-:W-:-:S04]  /*0150*/  IADD3 R6, PT, PT, R7, 0x1800000, RZ ;  /* 0x0180000007067810 */ /* 0x000fc80007ffe0ff */
[----:B------:R-:W-:-:S04]  /*0160*/  LOP3.LUT R6, R6, 0x7f800000, RZ, 0xc0, !PT ;  /* 0x7f80000006067812 */ /* 0x000fc800078ec0ff */
[----:B------:R-:W-:Y:S02]  /*0170*/  ISETP.GT.U32.AND P0, PT, R6, 0x1ffffff, PT ;  /* 0x01ffffff0600780c */ /* 0x000fe40003f04070 */
[----:B------:R-:W-:-:S11]  /*0180*/  IADD3 R6, PT, PT, R2, 0x4, RZ ;  /* 0x0000000402067810 */ /* 0x000fd60007ffe0ff */
[----:B------:R-:W-:Y:S05]  /*0190*/  @P0 BRA `(.L_x_67) ;  /* 0x00000000000c0947 */ /* 0x000fea0003800000 */
[----:B------:R-:W-:-:S07]  /*01a0*/  MOV R8, 0x1c0 ;  /* 0x000001c000087802 */ /* 0x000fce0000000f00 */
[----:B------:R-:W-:Y:S05]  /*01b0*/  CALL.REL.NOINC `($__internal_3_$__cuda_sm20_rcp_rn_f32_slowpath) ;  /* 0x00000010008c7944 */ /* 0x000fea0003c00000 */
[----:B------:R-:W-:Y:S05]  /*01c0*/  BRA `(.L_x_68) ;  /* 0x0000000000107947 */ /* 0x000fea0003800000 */
.L_x_67:
[----:B------:R-:W0:Y:S02]  /*01d0*/  MUFU.RCP R8, R7 ;  /* 0x0000000700087308 */ /* 0x000e240000001000 */
[----:B0-----:R-:W-:-:S04]  /*01e0*/  FFMA R9, R7, R8, -1 ;  /* 0xbf80000007097423 */ /* 0x001fc80000000008 */
[----:B------:R-:W-:-:S04]  /*01f0*/  FADD.FTZ R9, -R9, -RZ ;  /* 0x800000ff09097221 */ /* 0x000fc80000010100 */
[----:B------:R-:W-:-:S07]  /*0200*/  FFMA R7, R8, R9, R8 ;  /* 0x0000000908077223 */ /* 0x000fce0000000008 */
.L_x_68:
[----:B------:R-:W0:Y:S01]  /*0210*/  S2UR UR7, SR_CgaCtaId ;  /* 0x00000000000779c3 */ /* 0x000e220000008800 */
[----:B------:R-:W-:Y:S01]  /*0220*/  IADD3 R8, PT, PT, R0, 0x2, RZ ;  /* 0x0000000200087810 */ /* 0x000fe20007ffe0ff */
[----:B------:R-:W-:Y:S01]  /*0230*/  UMOV UR5, 0x400 ;  /* 0x0000040000057882 */ /* 0x000fe20000000000 */
[----:B------:R-:W-:Y:S01]  /*0240*/  VIMNMX.U32 R9, PT, PT, R4, 0x2, !PT ;  /* 0x0000000204097848 */ /* 0x000fe20007fe0000 */
[-CC-:B------:R-:W-:Y:S01]  /*0250*/  IMAD R25, R0, R6.reuse, R3.reuse ;  /* 0x0000000600197224 */ /* 0x180fe200078e0203 */
[C---:B------:R-:W-:Y:S01]  /*0260*/  IADD3 R11, PT, PT, R8.reuse, UR4, RZ ;  /* 0x00000004080b7c10 */ /* 0x040fe2000fffe0ff */
[----:B------:R-:W-:Y:S01]  /*0270*/  IMAD R21, R8, R6, R3 ;  /* 0x0000000608157224 */ /* 0x000fe200078e0203 */
[----:B------:R-:W-:Y:S01]  /*0280*/  IADD3 R12, PT, PT, R9, -0x2, RZ ;  /* 0xfffffffe090c7810 */ /* 0x000fe20007ffe0ff */
[----:B------:R-:W1:Y:S01]  /*0290*/  LDC R14, c[0x0][0x394] ;  /* 0x0000e500ff0e7b82 */ /* 0x000e620000000800 */
[----:B------:R-:W-:Y:S01]  /*02a0*/  IADD3 R10, PT, PT, R5, 0x2, RZ ;  /* 0x00000002050a7810 */ /* 0x000fe20007ffe0ff */
[----:B------:R-:W-:Y:S01]  /*02b0*/  UIADD3 UR6, UPT, UPT, UR6, -0x2, URZ ;  /* 0xfffffffe06067890 */ /* 0x000fe2000fffe0ff */
[----:B------:R-:W2:Y:S05]  /*02c0*/  LDCU.64 UR8, c[0x0][0x358] ;  /* 0x00006b00ff0877ac */ /* 0x000eaa0008000a00 */
[----:B------:R-:W3:Y:S01]  /*02d0*/  LDC R13, c[0x0][0x398] ;  /* 0x0000e600ff0d7b82 */ /* 0x000ee20000000800 */
[----:B------:R-:W4:Y:S01]  /*02e0*/  LDCU UR11, c[0x0][0x398] ;  /* 0x00007300ff0b77ac */ /* 0x000f220008000800 */
[----:B------:R-:W1:Y:S01]  /*02f0*/  LDCU UR14, c[0x0][0x390] ;  /* 0x00007200ff0e77ac */ /* 0x000e620008000800 */
[----:B0-----:R-:W-:Y:S01]  /*0300*/  ULEA UR5, UR7, UR5, 0x18 ;  /* 0x0000000507057291 */ /* 0x001fe2000f8ec0ff */
[----:B------:R-:W0:Y:S05]  /*0310*/  LDCU UR10, c[0x0][0x3a0] ;  /* 0x00007400ff0a77ac */ /* 0x000e2a0008000800 */
[----:B------:R-:W-:Y:S01]  /*0320*/  LEA R21, R21, UR5, 0x2 ;  /* 0x0000000515157c11 */ /* 0x000fe2000f8e10ff */
[----:B------:R-:W0:Y:S01]  /*0330*/  LDCU.64 UR12, c[0x0][0x388] ;  /* 0x00007100ff0c77ac */ /* 0x000e220008000a00 */
[----:B-1----:R-:W-:-:S02]  /*0340*/  VIADDMNMX.U32 R20, R14, 0xffffffff, R11, PT ;  /* 0xffffffff0e147846 */ /* 0x002fc4000380000b */
[----:B------:R-:W-:Y:S01]  /*0350*/  LEA R25, R25, UR5, 0x2 ;  /* 0x0000000519197c11 */ /* 0x000fe2000f8e10ff */
[----:B------:R-:W-:Y:S01]  /*0360*/  UMOV UR4, URZ ;  /* 0x000000ff00047c82 */ /* 0x000fe20008000000 */
[-C--:B---3--:R-:W-:Y:S01]  /*0370*/  IMAD R9, R14, R13.reuse, RZ ;  /* 0x0000000d0e097224 */ /* 0x088fe200078e02ff */
[----:B------:R-:W-:Y:S01]  /*0380*/  VIADDMNMX R10, R13, 0xffffffff, R10, PT ;  /* 0xffffffff0d0a7846 */ /* 0x000fe2000380010a */
[-CC-:B------:R-:W-:Y:S02]  /*0390*/  IMAD R11, R12, R13.reuse, R5.reuse ;  /* 0x0000000d0c0b7224 */ /* 0x180fe400078e0205 */
[----:B0-2-4-:R-:W-:-:S07]  /*03a0*/  IMAD R20, R20, R13, R5 ;  /* 0x0000000d14147224 */ /* 0x015fce00078e0205 */
.L_x_75:
[----:B------:R-:W-:Y:S01]  /*03b0*/  ISETP.GT.U32.AND P2, PT, R3, 0x1, PT ;  /* 0x000000010300780c */ /* 0x000fe20003f44070 */
[----:B------:R-:W-:Y:S01]  /*03c0*/  IMAD R23, R9, UR4, RZ ;  /* 0x0000000409177c24 */ /* 0x000fe2000f8e02ff */
[----:B------:R-:W-:Y:S01]  /*03d0*/  IADD3 R16, PT, PT, R2, -0x2, RZ ;  /* 0xfffffffe02107810 */ /* 0x000fe20007ffe0ff */
[----:B0-----:R-:W0:Y:S01]  /*03e0*/  LDC.64 R12, c[0x0][0x380] ;  /* 0x0000e000ff0c7b82 */ /* 0x001e220000000a00 */
[----:B------:R-:W-:Y:S01]  /*03f0*/  ISETP.GT.U32.AND P0, PT, R0, 0x1, PT ;  /* 0x000000010000780c */ /* 0x000fe20003f04070 */
[----:B------:R-:W-:Y:S01]  /*0400*/  IMAD R27, R4, UR11, R23 ;  /* 0x0000000b041b7c24 */ /* 0x000fe2000f8e0217 */
[----:B------:R-:W-:Y:S02]  /*0410*/  ISETP.GE.U32.AND P1, PT, R3, R16, PT ;  /* 0x000000100300720c */ /* 0x000fe40003f26070 */
[----:B------:R-:W-:-:S05]  /*0420*/  VIMNMX R16, PT, PT, R5, 0x2, !PT ;  /* 0x0000000205107848 */ /* 0x000fca0007fe0100 */
[----:B------:R-:W1:Y:S01]  /*0430*/  @!P2 LDC.64 R14, c[0x0][0x380] ;  /* 0x0000e000ff0eab82 */ /* 0x000e620000000a00 */
[----:B------:R-:W-:-:S04]  /*0440*/  @!P2 IADD3 R16, P3, PT, R16, R27, RZ ;  /* 0x0000001b1010a210 */ /* 0x000fc80007f7e0ff */
[----:B------:R-:W-:Y:S02]  /*0450*/  @!P2 LEA.HI.X.SX32 R18, R27, RZ, 0x1, P3 ;  /* 0x000000ff1b12a211 */ /* 0x000fe400018f0eff */
[----:B------:R-:W-:Y:S02]  /*0460*/  ISETP.GE.U32.AND P3, PT, R0, UR6, PT ;  /* 0x0000000600007c0c */ /* 0x000fe4000bf66070 */
[-C--:B------:R-:W-:Y:S02]  /*0470*/  @P1 IADD3 R17, PT, PT, R10, R27.reuse, RZ ;  /* 0x0000001b0a111210 */ /* 0x080fe40007ffe0ff */
[----:B------:R-:W-:Y:S02]  /*0480*/  IADD3 R27, PT, PT, R5, R27, RZ ;  /* 0x0000001b051b7210 */ /* 0x000fe40007ffe0ff */
[----:B------:R-:W-:-:S07]  /*0490*/  @!P0 IADD3 R29, PT, PT, R11, R23, RZ ;  /* 0x000000170b1d8210 */ /* 0x000fce0007ffe0ff */
[----:B------:R-:W-:Y:S02]  /*04a0*/  @P3 IADD3 R28, PT, PT, R20, R23, RZ ;  /* 0x00000017141c3210 */ /* 0x000fe40007ffe0ff */
[----:B-1----:R-:W-:Y:S01]  /*04b0*/  @!P2 LEA R14, P4, R16, R14, 0x2 ;  /* 0x0000000e100ea211 */ /* 0x002fe200078810ff */
[----:B0-----:R-:W-:-:S03]  /*04c0*/  @!P0 IMAD.WIDE R22, R29, 0x4, R12 ;  /* 0x000000041d168825 */ /* 0x001fc600078e020c */
[----:B------:R-:W-:Y:S01]  /*04d0*/  @!P2 LEA.HI.X R15, R16, R15, R18, 0x2, P4 ;  /* 0x0000000f100fa211 */ /* 0x000fe200020f1412 */
[--C-:B------:R-:W-:Y:S02]  /*04e0*/  IMAD.WIDE R18, R27, 0x4, R12.reuse ;  /* 0x000000041b127825 */ /* 0x100fe400078e020c */
[----:B------:R-:W2:Y:S02]  /*04f0*/  @!P0 LDG.E.CONSTANT R22, desc[UR8][R22.64] ;  /* 0x0000000816168981 */ /* 0x000ea4000c1e9900 */
[--C-:B------:R-:W-:Y:S02]  /*0500*/  @P1 IMAD.WIDE R16, R17, 0x4, R12.reuse ;  /* 0x0000000411101825 */ /* 0x100fe400078e020c */
[----:B------:R-:W3:Y:S02]  /*0510*/  @!P2 LDG.E.CONSTANT R24, desc[UR8][R14.64+-0x8] ;  /* 0xfffff8080e18a981 */ /* 0x000ee4000c1e9900 */
[----:B------:R-:W-:Y:S02]  /*0520*/  @P3 IMAD.WIDE R12, R28, 0x4, R12 ;  /* 0x000000041c0c3825 */ /* 0x000fe400078e020c */
[----:B------:R0:W4:Y:S04]  /*0530*/  @P1 LDG.E.CONSTANT R26, desc[UR8][R16.64] ;  /* 0x00000008101a1981 */ /* 0x000128000c1e9900 */
[----:B------:R-:W5:Y:S04]  /*0540*/  LDG.E.CONSTANT R18, desc[UR8][R18.64] ;  /* 0x0000000812127981 */ /* 0x000f68000c1e9900 */
[----:B------:R1:W2:Y:S01]  /*0550*/  @P3 LDG.E.CONSTANT R28, desc[UR8][R12.64] ;  /* 0x000000080c1c3981 */ /* 0x0002a2000c1e9900 */
[----:B0-----:R-:W-:-:S02]  /*0560*/  HFMA2 R16, -RZ, RZ, 0.96630859375, -0.0022525787353515625 ;  /* 0x3bbb989dff107431 */ /* 0x001fc400000001ff */
[C---:B------:R-:W-:Y:S01]  /*0570*/  FMUL R29, R7.reuse, -8 ;  /* 0xc1000000071d7820 */ /* 0x040fe20000400000 */
[----:B------:R-:W0:Y:S01]  /*0580*/  S2UR UR7, SR_CgaCtaId ;  /* 0x00000000000779c3 */ /* 0x000e220000008800 */
[----:B------:R-:W-:Y:S01]  /*0590*/  MOV R14, 0x437c0000 ;  /* 0x437c0000000e7802 */ /* 0x000fe20000000f00 */
[----:B------:R-:W-:Y:S01]  /*05a0*/  FMUL R17, R7, -5 ;  /* 0xc0a0000007117820 */ /* 0x000fe20000400000 */
[----:B------:R-:W-:Y:S01]  /*05b0*/  @P3 LEA R23, R2, R25, 0x4 ;  /* 0x0000001902173211 */ /* 0x000fe200078e20ff */
[----:B------:R-:W-:-:S04]  /*05c0*/  FFMA.SAT R15, R29, R16, 0.5 ;  /* 0x3f0000001d0f7423 */ /* 0x000fc80000002010 */
[----:B-1----:R-:W-:Y:S01]  /*05d0*/  FFMA.RM R12, R15, R14, 12582913 ;  /* 0x4b4000010f0c7423 */ /* 0x002fe2000000400e */
[----:B------:R-:W-:Y:S01]  /*05e0*/  FFMA.SAT R13, R17, R16, 0.5 ;  /* 0x3f000000110d7423 */ /* 0x000fe20000002010 */
[----:B------:R-:W-:-:S03]  /*05f0*/  FMUL R19, R7, -4 ;  /* 0xc080000007137820 */ /* 0x000fc60000400000 */
[----:B------:R-:W-:Y:S01]  /*0600*/  FFMA.RM R13, R13, R14, 12582913 ;  /* 0x4b4000010d0d7423 */ /* 0x000fe2000000400e */
[----:B------:R-:W-:Y:S01]  /*0610*/  FFMA.SAT R15, R19, R16, 0.5 ;  /* 0x3f000000130f7423 */ /* 0x000fe20000002010 */
[----:B------:R-:W-:-:S03]  /*0620*/  UMOV UR5, 0x400 ;  /* 0x0000040000057882 */ /* 0x000fc60000000000 */
[----:B------:R-:W-:Y:S01]  /*0630*/  FFMA.RM R15, R15, R14, 12582913 ;  /* 0x4b4000010f0f7423 */ /* 0x000fe2000000400e */
[----:B0-----:R-:W-:Y:S01]  /*0640*/  ULEA UR5, UR7, UR5, 0x18 ;  /* 0x0000000507057291 */ /* 0x001fe2000f8ec0ff */
[----:B---3--:R-:W-:Y:S04]  /*0650*/  @!P2 STS [R21], R24 ;  /* 0x000000181500a388 */ /* 0x008fe80000000800 */
[----:B----4-:R-:W-:Y:S04]  /*0660*/  @P1 STS [R21+0x10], R26 ;  /* 0x0000101a15001388 */ /* 0x010fe80000000800 */
[----:B-----5:R0:W-:Y:S04]  /*0670*/  STS [R21+0x8], R18 ;  /* 0x0000081215007388 */ /* 0x0201e80000000800 */
[----:B--2---:R1:W-:Y:S04]  /*0680*/  @!P0 STS [R25+0x8], R22 ;  /* 0x0000081619008388 */ /* 0x0043e80000000800 */
[----:B------:R2:W-:Y:S01]  /*0690*/  @P3 STS [R23+0x48], R28 ;  /* 0x0000481c17003388 */ /* 0x0005e20000000800 */
[----:B0-----:R-:W-:-:S04]  /*06a0*/  FADD R18, R12, -12583039 ;  /* 0xcb40007f0c127421 */ /* 0x001fc80000000000 */
[----:B------:R-:W-:Y:S01]  /*06b0*/  FFMA R18, R29, 1.4426950216293334961, -R18 ;  /* 0x3fb8aa3b1d127823 */ /* 0x000fe20000000812 */
[----:B------:R-:W-:-:S03]  /*06c0*/  FADD R24, R13, -12583039 ;  /* 0xcb40007f0d187421 */ /* 0x000fc60000000000 */
[----:B-1----:R-:W-:Y:S01]  /*06d0*/  FFMA R22, R29, 1.925963033500011079e-08, R18 ;  /* 0x32a570601d167823 */ /* 0x002fe20000000012 */
[----:B------:R-:W-:Y:S01]  /*06e0*/  FFMA R24, R17, 1.4426950216293334961, -R24 ;  /* 0x3fb8aa3b11187823 */ /* 0x000fe20000000818 */
[----:B------:R-:W-:Y:S01]  /*06f0*/  FMUL R21, R7, -2 ;  /* 0xc000000007157820 */ /* 0x000fe20000400000 */
[----:B------:R-:W-:Y:S01]  /*0700*/  FADD R18, R15, -12583039 ;  /* 0xcb40007f0f127421 */ /* 0x000fe20000000000 */
[----:B------:R-:W-:Y:S02]  /*0710*/  IMAD R25, R0, R6, R3 ;  /* 0x0000000600197224 */ /* 0x000fe400078e0203 */
[----:B------:R-:W0:Y:S01]  /*0720*/  MUFU.EX2 R22, R22 ;  /* 0x0000001600167308 */ /* 0x000e220000000800 */
[----:B--2---:R-:W-:Y:S01]  /*0730*/  FFMA R23, R17, 1.925963033500011079e-08, R24 ;  /* 0x32a5706011177823 */ /* 0x004fe20000000018 */
[----:B------:R-:W-:Y:S01]  /*0740*/  FFMA.SAT R17, R21, R16, 0.5 ;  /* 0x3f00000015117423 */ /* 0x000fe20000002010 */
[----:B------:R-:W-:Y:S01]  /*0750*/  FFMA R24, R19, 1.4426950216293334961, -R18 ;  /* 0x3fb8aa3b13187823 */ /* 0x000fe20000000812 */
[----:B------:R-:W-:Y:S01]  /*0760*/  LEA R25, R25, UR5, 0x2 ;  /* 0x0000000519197c11 */ /* 0x000fe2000f8e10ff */
[----:B------:R-:W-:Y:S01]  /*0770*/  BAR.SYNC.DEFER_BLOCKING 0x0 ;  /* 0x0000000000007b1d */ /* 0x000fe20000010000 */
[----:B------:R-:W-:Y:S01]  /*0780*/  FFMA.RM R18, R17, R14, 12582913 ;  /* 0x4b40000111127423 */ /* 0x000fe2000000400e */
[----:B------:R-:W-:-:S04]  /*0790*/  FFMA R19, R19, 1.925963033500011079e-08, R24 ;  /* 0x32a5706013137823 */ /* 0x000fc80000000018 */
[----:B------:R-:W1:Y:S01]  /*07a0*/  MUFU.EX2 R23, R23 ;  /* 0x0000001700177308 */ /* 0x000e620000000800 */
[----:B------:R-:W-:Y:S01]  /*07b0*/  FADD R24, R18, -12583039 ;  /* 0xcb40007f12187421 */ /* 0x000fe20000000000 */
[----:B------:R-:W-:-:S03]  /*07c0*/  SHF.L.U32 R29, R12, 0x17, RZ ;  /* 0x000000170c1d7819 */ /* 0x000fc600000006ff */
[----:B------:R-:W-:Y:S02]  /*07d0*/  FFMA R24, R21, 1.4426950216293334961, -R24 ;  /* 0x3fb8aa3b15187823 */ /* 0x000fe40000000818 */
[----:B0-----:R-:W-:Y:S02]  /*07e0*/  FMUL R12, R29, R22 ;  /* 0x000000161d0c7220 */ /* 0x001fe40000400000 */
[----:B------:R-:W-:Y:S01]  /*07f0*/  FFMA R21, R21, 1.925963033500011079e-08, R24 ;  /* 0x32a5706015157823 */ /* 0x000fe20000000018 */
[----:B------:R-:W-:Y:S01]  /*0800*/  SHF.L.U32 R24, R13, 0x17, RZ ;  /* 0x000000170d187819 */ /* 0x000fe200000006ff */
[----:B------:R-:W0:Y:S04]  /*0810*/  LDS R17, [R25] ;  /* 0x0000000019117984 */ /* 0x000e280000000800 */
[----:B------:R-:W2:Y:S01]  /*0820*/  LDS R22, [R25+0x4] ;  /* 0x0000040019167984 */ /* 0x000ea20000000800 */
[----:B-1----:R-:W-:-:S03]  /*0830*/  FMUL R13, R24, R23 ;  /* 0x00000017180d7220 */ /* 0x002fc60000400000 */
[----:B------:R-:W1:Y:S04]  /*0840*/  LDS R26, [R25+0x8] ;  /* 0x00000800191a7984 */ /* 0x000e680000000800 */
[----:B------:R-:W3:Y:S01]  /*0850*/  LDS R24, [R25+0xc] ;  /* 0x00000c0019187984 */ /* 0x000ee20000000800 */
[----:B------:R-:W4:Y:S03]  /*0860*/  MUFU.EX2 R28, R19 ;  /* 0x00000013001c7308 */ /* 0x000f260000000800 */
[----:B------:R-:W5:Y:S01]  /*0870*/  LDS R23, [R25+0x10] ;  /* 0x0000100019177984 */ /* 0x000f620000000800 */
[----:B------:R-:W-:-:S04]  /*0880*/  SHF.L.U32 R15, R15, 0x17, RZ ;  /* 0x000000170f0f7819 */ /* 0x000fc800000006ff */
[----:B------:R-:W1:Y:S01]  /*0890*/  MUFU.EX2 R21, R21 ;  /* 0x0000001500157308 */ /* 0x000e620000000800 */
[----:B----4-:R-:W-:Y:S01]  /*08a0*/  FMUL R15, R15, R28 ;  /* 0x0000001c0f0f7220 */ /* 0x010fe20000400000 */
[----:B------:R-:W-:Y:S01]  /*08b0*/  SHF.L.U32 R18, R18, 0x17, RZ ;  /* 0x0000001712127819 */ /* 0x000fe200000006ff */
[----:B0-----:R-:W-:Y:S01]  /*08c0*/  FFMA R28, R12, R17, RZ ;  /* 0x000000110c1c7223 */ /* 0x001fe200000000ff */
[----:B------:R-:W-:-:S03]  /*08d0*/  IADD3 R17, PT, PT, R0, 0x1, RZ ;  /* 0x0000000100117810 */ /* 0x000fc60007ffe0ff */
[----:B--2---:R-:W-:Y:S02]  /*08e0*/  FFMA R22, R13, R22, R28 ;  /* 0x000000160d167223 */ /* 0x004fe4000000001c */
[----:B------:R-:W-:Y:S02]  /*08f0*/  IMAD R19, R17, R6, R3 ;  /* 0x0000000611137224 */ /* 0x000fe400078e0203 */
[----:B-1----:R-:W-:Y:S01]  /*0900*/  FFMA R22, R15, R26, R22 ;  /* 0x0000001a0f167223 */ /* 0x002fe20000000016 */
[----:B------:R-:W-:Y:S02]  /*0910*/  FMUL R18, R18, R21 ;  /* 0x0000001512127220 */ /* 0x000fe40000400000 */
[----:B------:R-:W-:Y:S01]  /*0920*/  LEA R19, R19, UR5, 0x2 ;  /* 0x0000000513137c11 */ /* 0x000fe2000f8e10ff */
[----:B---3--:R-:W-:Y:S01]  /*0930*/  FFMA R21, R13, R24, R22 ;  /* 0x000000180d157223 */ /* 0x008fe20000000016 */
[----:B------:R-:W-:-:S03]  /*0940*/  FFMA.SAT R17, -R7, R16, 0.5 ;  /* 0x3f00000007117423 */ /* 0x000fc60000002110 */
[----:B------:R-:W0:Y:S01]  /*0950*/  LDS R22, [R19] ;  /* 0x0000000013167984 */ /* 0x000e220000000800 */
[----:B-----5:R-:W-:Y:S01]  /*0960*/  FFMA R26, R12, R23, R21 ;  /* 0x000000170c1a7223 */ /* 0x020fe20000000015 */
[----:B------:R-:W-:Y:S02]  /*0970*/  FFMA.RM R17, R17, R14, 12582913 ;  /* 0x4b40000111117423 */ /* 0x000fe4000000400e */
[----:B------:R-:W1:Y:S02]  /*0980*/  LDS R21, [R19+0x4] ;  /* 0x0000040013157984 */ /* 0x000e640000000800 */
[----:B------:R-:W-:Y:S02]  /*0990*/  FADD R24, R17, -12583039 ;  /* 0xcb40007f11187421 */ /* 0x000fe40000000000 */
[----:B------:R-:W-:Y:S02]  /*09a0*/  LDS R23, [R19+0xc] ;  /* 0x00000c0013177984 */ /* 0x000fe40000000800 */
[----:B------:R-:W-:-:S04]  /*09b0*/  FFMA R24, -R7, 1.4426950216293334961, -R24 ;  /* 0x3fb8aa3b07187823 */ /* 0x000fc80000000918 */
[----:B------:R-:W-:Y:S02]  /*09c0*/  FFMA R28, -R7, 1.925963033500011079e-08, R24 ;  /* 0x32a57060071c7823 */ /* 0x000fe40000000118 */
[----:B------:R-:W2:Y:S04]  /*09d0*/  LDS R24, [R19+0x8] ;  /* 0x0000080013187984 */ /* 0x000ea80000000800 */
[----:B------:R-:W3:Y:S01]  /*09e0*/  MUFU.EX2 R28, R28 ;  /* 0x0000001c001c7308 */ /* 0x000ee20000000800 */
[----:B------:R-:W-:Y:S01]  /*09f0*/  SHF.L.U32 R17, R17, 0x17, RZ ;  /* 0x0000001711117819 */ /* 0x000fe200000006ff */
[----:B0-----:R-:W-:Y:S02]  /*0a00*/  FFMA R29, R13, R22, R26 ;  /* 0x000000160d1d7223 */ /* 0x001fe4000000001a */
[----:B------:R-:W0:Y:S02]  /*0a10*/  LDS R22, [R19+0x10] ;  /* 0x0000100013167984 */ /* 0x000e240000000800 */
[----:B-1----:R-:W-:Y:S01]  /*0a20*/  FFMA R26, R18, R21, R29 ;  /* 0x00000015121a7223 */ /* 0x002fe2000000001d */
[----:B------:R-:W-:-:S04]  /*0a30*/  FMUL R21, RZ, R7 ;  /* 0x00000007ff157220 */ /* 0x000fc80000400000 */
[----:B------:R-:W-:Y:S01]  /*0a40*/  FFMA.SAT R29, R21, R16, 0.5 ;  /* 0x3f000000151d7423 */ /* 0x000fe20000002010 */
[----:B---3--:R-:W-:-:S03]  /*0a50*/  FMUL R17, R17, R28 ;  /* 0x0000001c11117220 */ /* 0x008fc60000400000 */
[----:B------:R-:W-:-:S04]  /*0a60*/  FFMA.RM R14, R29, R14, 12582913 ;  /* 0x4b4000011d0e7423 */ /* 0x000fc8000000400e */
[----:B------:R-:W-:Y:S01]  /*0a70*/  FADD R16, R14, -12583039 ;  /* 0xcb40007f0e107421 */ /* 0x000fe20000000000 */
[----:B--2---:R-:W-:Y:S01]  /*0a80*/  FFMA R29, R17, R24, R26 ;  /* 0x00000018111d7223 */ /* 0x004fe2000000001a */
[----:B------:R-:W-:Y:S02]  /*0a90*/  IMAD R24, R8, R6, R3 ;  /* 0x0000000608187224 */ /* 0x000fe400078e0203 */
[----:B------:R-:W-:-:S04]  /*0aa0*/  FFMA R16, R21, 1.4426950216293334961, -R16 ;  /* 0x3fb8aa3b15107823 */ /* 0x000fc80000000810 */
[----:B------:R-:W-:Y:S01]  /*0ab0*/  FFMA R28, R21, 1.925963033500011079e-08, R16 ;  /* 0x32a57060151c7823 */ /* 0x000fe20000000010 */
[----:B------:R-:W-:-:S05]  /*0ac0*/  LEA R21, R24, UR5, 0x2 ;  /* 0x0000000518157c11 */ /* 0x000fca000f8e10ff */
[----:B------:R-:W1:Y:S01]  /*0ad0*/  LDS R24, [R21] ;  /* 0x0000000015187984 */ /* 0x000e620000000800 */
[----:B------:R-:W-:Y:S02]  /*0ae0*/  FFMA R26, R18, R23, R29 ;  /* 0x00000017121a7223 */ /* 0x000fe4000000001d */
[----:B------:R-:W2:Y:S01]  /*0af0*/  MUFU.EX2 R23, R28 ;  /* 0x0000001c00177308 */ /* 0x000ea20000000800 */
[----:B------:R-:W3:Y:S01]  /*0b00*/  LDS R16, [R21+0x4] ;  /* 0x0000040015107984 */ /* 0x000ee20000000800 */
[----:B------:R-:W-:-:S03]  /*0b10*/  SHF.L.U32 R14, R14, 0x17, RZ ;  /* 0x000000170e0e7819 */ /* 0x000fc600000006ff */
[----:B------:R-:W4:Y:S01]  /*0b20*/  LDS R19, [R21+0x8] ;  /* 0x0000080015137984 */ /* 0x000f220000000800 */
[----:B0-----:R-:W-:Y:S01]  /*0b30*/  FFMA R22, R13, R22, R26 ;  /* 0x000000160d167223 */ /* 0x001fe2000000001a */
[----:B------:R-:W-:-:S04]  /*0b40*/  FADD R26, RZ, R12 ;  /* 0x0000000cff1a7221 */ /* 0x000fc80000000000 */
[----:B------:R-:W-:-:S04]  /*0b50*/  FADD R26, R26, R13 ;  /* 0x0000000d1a1a7221 */ /* 0x000fc80000000000 */
[----:B------:R-:W-:Y:S01]  /*0b60*/  FADD R26, R26, R15 ;  /* 0x0000000f1a1a7221 */ /* 0x000fe20000000000 */
[----:B--2---:R-:W-:-:S03]  /*0b70*/  FMUL R14, R14, R23 ;  /* 0x000000170e0e7220 */ /* 0x004fc60000400000 */
[----:B------:R-:W-:-:S04]  /*0b80*/  FADD R23, R13, R26 ;  /* 0x0000001a0d177221 */ /* 0x000fc80000000000 */
[----:B------:R-:W-:-:S04]  /*0b90*/  FADD R26, R12, R23 ;  /* 0x000000170c1a7221 */ /* 0x000fc80000000000 */
[----:B------:R-:W-:Y:S01]  /*0ba0*/  FADD R23, R13, R26 ;  /* 0x0000001a0d177221 */ /* 0x000fe20000000000 */
[----:B-1----:R-:W-:-:S03]  /*0bb0*/  FFMA R24, R15, R24, R22 ;  /* 0x000000180f187223 */ /* 0x002fc60000000016 */
[----:B------:R-:W-:-:S04]  /*0bc0*/  FADD R22, R23, R18 ;  /* 0x0000001217167221 */ /* 0x000fc80000000000 */
[----:B------:R-:W-:Y:S01]  /*0bd0*/  FADD R29, R22, R17 ;  /* 0x00000011161d7221 */ /* 0x000fe20000000000 */
[----:B---3--:R-:W-:Y:S01]  /*0be0*/  FFMA R23, R17, R16, R24 ;  /* 0x0000001011177223 */ /* 0x008fe20000000018 */
[----:B------:R-:W-:Y:S01]  /*0bf0*/  IADD3 R24, PT, PT, R0, 0x3, RZ ;  /* 0x0000000300187810 */ /* 0x000fe20007ffe0ff */
[----:B------:R-:W0:Y:S01]  /*0c00*/  LDS R16, [R21+0xc] ;  /* 0x00000c0015107984 */ /* 0x000e220000000800 */
[----:B------:R-:W-:-:S04]  /*0c10*/  FADD R22, R18, R29 ;  /* 0x0000001d12167221 */ /* 0x000fc80000000000 */
[----:B------:R-:W-:Y:S01]  /*0c20*/  FADD R22, R13, R22 ;  /* 0x000000160d167221 */ /* 0x000fe20000000000 */
[----:B------:R-:W-:-:S03]  /*0c30*/  IMAD R26, R24, R6, R3 ;  /* 0x00000006181a7224 */ /* 0x000fc600078e0203 */
[----:B------:R-:W-:Y:S01]  /*0c40*/  FADD R24, R15, R22 ;  /* 0x000000160f187221 */ /* 0x000fe20000000000 */
[----:B----4-:R-:W-:-:S03]  /*0c50*/  FFMA R28, R14, R19, R23 ;  /* 0x000000130e1c7223 */ /* 0x010fc60000000017 */
[----:B------:R-:W-:Y:S02]  /*0c60*/  FADD R19, R17, R24 ;  /* 0x0000001811137221 */ /* 0x000fe40000000000 */
[----:B------:R-:W1:Y:S01]  /*0c70*/  LDS R24, [R21+0x10] ;  /* 0x0000100015187984 */ /* 0x000e620000000800 */
[----:B------:R-:W-:-:S05]  /*0c80*/  LEA R22, R26, UR5, 0x2 ;  /* 0x000000051a167c11 */ /* 0x000fca000f8e10ff */
[----:B------:R-:W2:Y:S01]  /*0c90*/  LDS R26, [R22] ;  /* 0x00000000161a7984 */ /* 0x000ea20000000800 */
[----:B------:R-:W-:-:S03]  /*0ca0*/  FADD R14, R19, R14 ;  /* 0x0000000e130e7221 */ /* 0x000fc60000000000 */
[----:B------:R-:W3:Y:S04]  /*0cb0*/  LDS R19, [R22+0x4] ;  /* 0x0000040016137984 */ /* 0x000ee80000000800 */
[----:B------:R-:W-:Y:S01]  /*0cc0*/  LDS R23, [R22+0xc] ;  /* 0x00000c0016177984 */ /* 0x000fe20000000800 */
[----:B0-----:R-:W-:-:S04]  /*0cd0*/  FFMA R16, R17, R16, R28 ;  /* 0x0000001011107223 */ /* 0x001fc8000000001c */
[----:B-1----:R-:W-:Y:S02]  /*0ce0*/  FFMA R16, R15, R24, R16 ;  /* 0x000000180f107223 */ /* 0x002fe40000000010 */
[----:B------:R-:W0:Y:S02]  /*0cf0*/  LDS R24, [R22+0x8] ;  /* 0x0000080016187984 */ /* 0x000e240000000800 */
[----:B--2---:R-:W-:Y:S01]  /*0d00*/  FFMA R29, R13, R26, R16 ;  /* 0x0000001a0d1d7223 */ /* 0x004fe20000000010 */
[----:B------:R-:W-:Y:S01]  /*0d10*/  FADD R16, R17, R14 ;  /* 0x0000000e11107221 */ /* 0x000fe20000000000 */
[----:B------:R-:W-:-:S03]  /*0d20*/  IADD3 R14, PT, PT, R0, 0x4, RZ ;  /* 0x00000004000e7810 */ /* 0x000fc60007ffe0ff */
[----:B------:R-:W-:Y:S02]  /*0d30*/  FADD R28, R15, R16 ;  /* 0x000000100f1c7221 */ /* 0x000fe40000000000 */
[----:B------:R-:W-:Y:S02]  /*0d40*/  IMAD R16, R14, R6, R3 ;  /* 0x000000060e107224 */ /* 0x000fe400078e0203 */
[----:B---3--:R-:W-:Y:S01]  /*0d50*/  FFMA R26, R18, R19, R29 ;  /* 0x00000013121a7223 */ /* 0x008fe2000000001d */
[----:B------:R-:W-:Y:S01]  /*0d60*/  FADD R19, R13, R28 ;  /* 0x0000001c0d137221 */ /* 0x000fe20000000000 */
[----:B------:R1:W2:Y:S01]  /*0d70*/  LDS R14, [R22+0x10] ;  /* 0x00001000160e7984 */ /* 0x0002a20000000800 */
[----:B------:R-:W-:Y:S02]  /*0d80*/  LEA R16, R16, UR5, 0x2 ;  /* 0x0000000510107c11 */ /* 0x000fe4000f8e10ff */
[----:B------:R-:W-:-:S03]  /*0d90*/  FADD R28, R18, R19 ;  /* 0x00000013121c7221 */ /* 0x000fc60000000000 */
[----:B------:R-:W3:Y:S01]  /*0da0*/  LDS R19, [R16] ;  /* 0x0000000010137984 */ /* 0x000ee20000000800 */
[C---:B0-----:R-:W-:Y:S01]  /*0db0*/  FFMA R29, R17.reuse, R24, R26 ;  /* 0x00000018111d7223 */ /* 0x041fe2000000001a */
[----:B------:R-:W-:Y:S02]  /*0dc0*/  FADD R17, R17, R28 ;  /* 0x0000001c11117221 */ /* 0x000fe40000000000 */
[----:B------:R-:W0:Y:S01]  /*0dd0*/  LDS R24, [R16+0x4] ;  /* 0x0000040010187984 */ /* 0x000e220000000800 */
[C---:B------:R-:W-:Y:S01]  /*0de0*/  FFMA R28, R18.reuse, R23, R29 ;  /* 0x00000017121c7223 */ /* 0x040fe2000000001d */
[----:B------:R-:W-:Y:S02]  /*0df0*/  FADD R18, R18, R17 ;  /* 0x0000001112127221 */ /* 0x000fe40000000000 */
[----:B------:R-:W4:Y:S02]  /*0e00*/  LDS R26, [R16+0x8] ;  /* 0x00000800101a7984 */ /* 0x000f240000000800 */
[----:B------:R-:W-:-:S02]  /*0e10*/  FADD R17, R13, R18 ;  /* 0x000000120d117221 */ /* 0x000fc40000000000 */
[----:B------:R-:W-:Y:S04]  /*0e20*/  LDS R23, [R16+0x10] ;  /* 0x0000100010177984 */ /* 0x000fe80000000800 */
[----:B------:R-:W5:Y:S01]  /*0e30*/  LDS R18, [R16+0xc] ;  /* 0x00000c0010127984 */ /* 0x000f620000000800 */
[----:B-1----:R-:W-:-:S04]  /*0e40*/  FADD R22, R12, R17 ;  /* 0x000000110c167221 */ /* 0x002fc80000000000 */
[----:B------:R-:W-:-:S04]  /*0e50*/  FADD R22, R22, R13 ;  /* 0x0000000d16167221 */ /* 0x000fc80000000000 */
[----:B------:R-:W-:Y:S01]  /*0e60*/  FADD R22, R22, R15 ;  /* 0x0000000f16167221 */ /* 0x000fe20000000000 */
[----:B--2---:R-:W-:-:S03]  /*0e70*/  FFMA R28, R13, R14, R28 ;  /* 0x0000000e0d1c7223 */ /* 0x004fc6000000001c */
[----:B------:R-:W-:Y:S01]  /*0e80*/  FADD R17, R22, R13 ;  /* 0x0000000d16117221 */ /* 0x000fe20000000000 */
[----:B---3--:R-:W-:-:S03]  /*0e90*/  FFMA R19, R19, R12, R28 ;  /* 0x0000000c13137223 */ /* 0x008fc6000000001c */
[----:B------:R-:W-:-:S04]  /*0ea0*/  FADD R17, R17, R12 ;  /* 0x0000000c11117221 */ /* 0x000fc80000000000 */
[----:B------:R-:W1:Y:S01]  /*0eb0*/  MUFU.RCP R14, R17 ;  /* 0x00000011000e7308 */ /* 0x000e620000001000 */
[----:B0-----:R-:W-:-:S04]  /*0ec0*/  FFMA R19, R24, R13, R19 ;  /* 0x0000000d18137223 */ /* 0x001fc80000000013 */
[----:B----4-:R-:W-:-:S04]  /*0ed0*/  FFMA R19, R26, R15, R19 ;  /* 0x0000000f1a137223 */ /* 0x010fc80000000013 */
[----:B-----5:R-:W-:-:S04]  /*0ee0*/  FFMA R18, R18, R13, R19 ;  /* 0x0000000d12127223 */ /* 0x020fc80000000013 */
[----:B------:R-:W-:Y:S01]  /*0ef0*/  FFMA R12, R23, R12, R18 ;  /* 0x0000000c170c7223 */ /* 0x000fe20000000012 */
[----:B-1----:R-:W-:-:S03]  /*0f00*/  FFMA R15, -R17, R14, 1 ;  /* 0x3f800000110f7423 */ /* 0x002fc6000000010e */
[----:B------:R-:W0:Y:S01]  /*0f10*/  FCHK P0, R12, R17 ;  /* 0x000000110c007302 */ /* 0x000e220000000000 */
[----:B------:R-:W-:Y:S01]  /*0f20*/  FFMA R15, R14, R15, R14 ;  /* 0x0000000f0e0f7223 */ /* 0x000fe2000000000e */
[----:B------:R-:W-:-:S03]  /*0f30*/  UIADD3 UR4, UPT, UPT, UR4, 0x1, URZ ;  /* 0x0000000104047890 */ /* 0x000fc6000fffe0ff */
[----:B------:R-:W-:Y:S01]  /*0f40*/  FFMA R14, R12, R15, RZ ;  /* 0x0000000f0c0e7223 */ /* 0x000fe200000000ff */
[----:B------:R-:W-:Y:S01]  /*0f50*/  UISETP.NE.AND UP0, UPT, UR4, UR14, UPT ;  /* 0x0000000e0400728c */ /* 0x000fe2000bf05270 */
[----:B------:R-:W-:Y:S02]  /*0f60*/  BSSY.RECONVERGENT B0, `(.L_x_69) ;  /* 0x0000007000007945 */ /* 0x000fe40003800200 */
[----:B------:R-:W-:-:S04]  /*0f70*/  FFMA R13, -R17, R14, R12 ;  /* 0x0000000e110d7223 */ /* 0x000fc8000000010c */
[----:B------:R-:W-:Y:S01]  /*0f80*/  FFMA R16, R15, R13, R14 ;  /* 0x0000000d0f107223 */ /* 0x000fe2000000000e */
[----:B------:R-:W-:Y:S01]  /*0f90*/  SHF.R.S32.HI R14, RZ, 0x1f, R27 ;  /* 0x0000001fff0e7819 */ /* 0x000fe2000001141b */
[----:B0-----:R-:W-:Y:S06]  /*0fa0*/  @!P0 BRA `(.L_x_70) ;  /* 0x0000000000088947 */ /* 0x001fec0003800000 */
[----:B------:R-:W-:-:S07]  /*0fb0*/  MOV R18, 0xfd0 ;  /* 0x00000fd000127802 */ /* 0x000fce0000000f00 */
[----:B------:R-:W-:Y:S05]  /*0fc0*/  CALL.REL.NOINC `($__internal_5_$__cuda_sm3x_div_rn_noftz_f32_slowpath) ;  /* 0x0000000800347944 */ /* 0x000fea0003c00000 */
.L_x_70:
[----:B------:R-:W-:Y:S05]  /*0fd0*/  BSYNC.RECONVERGENT B0 ;  /* 0x0000000000007941 */ /* 0x000fea0003800200 */
.L_x_69:
[----:B------:R-:W0:Y:S01]  /*0fe0*/  S2UR UR7, SR_CgaCtaId ;  /* 0x00000000000779c3 */ /* 0x000e220000008800 */
[----:B------:R-:W-:Y:S01]  /*0ff0*/  STS [R21+0x8], R16 ;  /* 0x0000081015007388 */ /* 0x000fe20000000800 */
[-CC-:B------:R-:W-:Y:S01]  /*1000*/  IMAD R13, R0, R6.reuse, R3.reuse ;  /* 0x00000006000d7224 */ /* 0x180fe200078e0203 */
[----:B------:R-:W-:Y:S01]  /*1010*/  UMOV UR5, 0x400 ;  /* 0x0000040000057882 */ /* 0x000fe20000000000 */
[----:B------:R-:W-:Y:S04]  /*1020*/  BSSY.RECONVERGENT B0, `(.L_x_71) ;  /* 0x0000034000007945 */ /* 0x000fe80003800200 */
[----:B------:R-:W-:Y:S01]  /*1030*/  BAR.SYNC.DEFER_BLOCKING 0x0 ;  /* 0x0000000000007b1d */ /* 0x000fe20000010000 */
[-C--:B------:R-:W-:Y:S01]  /*1040*/  IADD3 R12, PT, PT, R13, R6.reuse, RZ ;  /* 0x000000060d0c7210 */ /* 0x080fe20007ffe0ff */
[----:B------:R-:W-:-:S05]  /*1050*/  IMAD R13, R8, R6, R3 ;  /* 0x00000006080d7224 */ /* 0x000fca00078e0203 */
[----:B------:R-:W-:Y:S01]  /*1060*/  IADD3 R13, PT, PT, R13, R6, RZ ;  /* 0x000000060d0d7210 */ /* 0x000fe20007ffe0ff */
[----:B0-----:R-:W-:Y:S01]  /*1070*/  ULEA UR5, UR7, UR5, 0x18 ;  /* 0x0000000507057291 */ /* 0x001fe2000f8ec0ff */
[----:B------:R-:W-:Y:S05]  /*1080*/  LDS R17, [R21+0x4] ;  /* 0x0000040015117984 */ /* 0x000fea0000000800 */
[----:B------:R-:W-:Y:S02]  /*1090*/  LEA R24, R12, UR5, 0x2 ;  /* 0x000000050c187c11 */ /* 0x000fe4000f8e10ff */
[----:B------:R-:W-:Y:S01]  /*10a0*/  LEA R26, R13, UR5, 0x2 ;  /* 0x000000050d1a7c11 */ /* 0x000fe2000f8e10ff */
[----:B------:R-:W-:Y:S04]  /*10b0*/  LDS R19, [R21+0x8] ;  /* 0x0000080015137984 */ /* 0x000fe80000000800 */
[----:B------:R-:W0:Y:S04]  /*10c0*/  LDS R12, [R24+0x4] ;  /* 0x00000400180c7984 */ /* 0x000e280000000800 */
[----:B------:R-:W1:Y:S04]  /*10d0*/  LDS R23, [R24+0x8] ;  /* 0x0000080018177984 */ /* 0x000e680000000800 */
[----:B------:R-:W2:Y:S04]  /*10e0*/  LDS R22, [R24+0xc] ;  /* 0x00000c0018167984 */ /* 0x000ea80000000800 */
[----:B------:R-:W3:Y:S04]  /*10f0*/  LDS R18, [R21+0xc] ;  /* 0x00000c0015127984 */ /* 0x000ee80000000800 */
[----:B------:R-:W4:Y:S04]  /*1100*/  LDS R16, [R26+0x4] ;  /* 0x000004001a107984 */ /* 0x000f280000000800 */
[----:B------:R-:W5:Y:S04]  /*1110*/  LDS R15, [R26+0x8] ;  /* 0x000008001a0f7984 */ /* 0x000f680000000800 */
[----:B------:R-:W5:Y:S01]  /*1120*/  LDS R13, [R26+0xc] ;  /* 0x00000c001a0d7984 */ /* 0x000f620000000800 */
[----:B0-----:R-:W-:Y:S01]  /*1130*/  FADD R12, RZ, -R12 ;  /* 0x8000000cff0c7221 */ /* 0x001fe20000000000 */
[----:B-1----:R-:W-:-:S03]  /*1140*/  FADD R29, R23, R23 ;  /* 0x00000017171d7221 */ /* 0x002fc60000000000 */
[----:B------:R-:W-:Y:S01]  /*1150*/  FFMA R23, RZ, R23, R12 ;  /* 0x00000017ff177223 */ /* 0x000fe2000000000c */
[----:B------:R-:W-:-:S03]  /*1160*/  FADD R29, R12, -R29 ;  /* 0x8000001d0c1d7221 */ /* 0x000fc60000000000 */
[--C-:B--2---:R-:W-:Y:S01]  /*1170*/  FADD R23, R23, R22.reuse ;  /* 0x0000001617177221 */ /* 0x104fe20000000000 */
[----:B------:R-:W-:-:S04]  /*1180*/  FADD R12, R29, -R22 ;  /* 0x800000161d0c7221 */ /* 0x000fc80000000000 */
[----:B------:R-:W-:Y:S01]  /*1190*/  FFMA R22, RZ, R17, R12 ;  /* 0x00000011ff167223 */ /* 0x000fe2000000000c */
[----:B------:R-:W-:-:S03]  /*11a0*/  FADD R12, R17, R17 ;  /* 0x00000011110c7221 */ /* 0x000fc60000000000 */
[----:B------:R-:W-:Y:S01]  /*11b0*/  FFMA R17, RZ, R19, R22 ;  /* 0x00000013ff117223 */ /* 0x000fe20000000016 */
[----:B------:R-:W-:-:S03]  /*11c0*/  FADD R12, R23, -R12 ;  /* 0x8000000c170c7221 */ /* 0x000fc60000000000 */
[----:B---3--:R-:W-:Y:S01]  /*11d0*/  FFMA R17, RZ, R18, R17 ;  /* 0x00000012ff117223 */ /* 0x008fe20000000011 */
[----:B------:R-:W-:-:S04]  /*11e0*/  FFMA R19, RZ, R19, R12 ;  /* 0x00000013ff137223 */ /* 0x000fc8000000000c */
[----:B------:R-:W-:Y:S01]  /*11f0*/  FFMA R19, R18, 2, R19 ;  /* 0x4000000012137823 */ /* 0x000fe20000000013 */
[----:B----4-:R-:W-:-:S03]  /*1200*/  FADD R18, R17, R16 ;  /* 0x0000001011127221 */ /* 0x010fc60000000000 */
[----:B------:R-:W-:Y:S01]  /*1210*/  FADD R12, R19, -R16 ;  /* 0x80000010130c7221 */ /* 0x000fe20000000000 */
[----:B-----5:R-:W-:-:S03]  /*1220*/  FFMA R18, R15, 2, R18 ;  /* 0x400000000f127823 */ /* 0x020fc60000000012 */
[----:B------:R-:W-:Y:S01]  /*1230*/  FFMA R12, RZ, R15, R12 ;  /* 0x0000000fff0c7223 */ /* 0x000fe2000000000c */
[----:B------:R-:W-:-:S03]  /*1240*/  FADD R18, R18, R13 ;  /* 0x0000000d12127221 */ /* 0x000fc60000000000 */
[----:B------:R-:W-:Y:S01]  /*1250*/  FADD R12, R12, R13 ;  /* 0x0000000d0c0c7221 */ /* 0x000fe20000000000 */
[----:B------:R-:W-:-:S04]  /*1260*/  FMUL R13, R18, R18 ;  /* 0x00000012120d7220 */ /* 0x000fc80000400000 */
[----:B------:R-:W-:-:S04]  /*1270*/  FFMA R12, R12, R12, R13 ;  /* 0x0000000c0c0c7223 */ /* 0x000fc8000000000d */
[----:B------:R0:W1:Y:S01]  /*1280*/  MUFU.RSQ R13, R12 ;  /* 0x0000000c000d7308 */ /* 0x0000620000001400 */
[----:B------:R-:W-:-:S04]  /*1290*/  IADD3 R15, PT, PT, R12, -0xd000000, RZ ;  /* 0xf30000000c0f7810 */ /* 0x000fc80007ffe0ff */
[----:B------:R-:W-:-:S13]  /*12a0*/  ISETP.GT.U32.AND P0, PT, R15, 0x727fffff, PT ;  /* 0x727fffff0f00780c */ /* 0x000fda0003f04070 */
[----:B01----:R-:W-:Y:S05]  /*12b0*/  @!P0 BRA `(.L_x_72) ;  /* 0x0000000000188947 */ /* 0x003fea0003800000 */
[----:B------:R-:W-:Y:S01]  /*12c0*/  BSSY.RECONVERGENT B1, `(.L_x_73) ;  /* 0x0000003000017945 */ /* 0x000fe20003800200 */
[----:B------:R-:W-:-:S07]  /*12d0*/  MOV R19, 0x12f0 ;  /* 0x000012f000137802 */ /* 0x000fce0000000f00 */
[----:B------:R-:W-:Y:S05]  /*12e0*/  CALL.REL.NOINC `($__internal_4_$__cuda_sm20_sqrt_rn_f32_slowpath) ;  /* 0x0000000400107944 */ /* 0x000fea0003c00000 */
[----:B------:R-:W-:Y:S05]  /*12f0*/  BSYNC.RECONVERGENT B1 ;  /* 0x0000000000017941 */ /* 0x000fea0003800200 */
.L_x_73:
[----:B------:R-:W-:Y:S01]  /*1300*/  MOV R13, R15 ;  /* 0x0000000f000d7202 */ /* 0x000fe20000000f00 */
[----:B------:R-:W-:Y:S06]  /*1310*/  BRA `(.L_x_74) ;  /* 0x0000000000107947 */ /* 0x000fec0003800000 */
.L_x_72:
[----:B------:R-:W-:Y:S01]  /*1320*/  FMUL.FTZ R15, R12, R13 ;  /* 0x0000000d0c0f7220 */ /* 0x000fe20000410000 */
[----:B------:R-:W-:-:S03]  /*1330*/  FMUL.FTZ R13, R13, 0.5 ;  /* 0x3f0000000d0d7820 */ /* 0x000fc60000410000 */
[----:B------:R-:W-:-:S04]  /*1340*/  FFMA R12, -R15, R15, R12 ;  /* 0x0000000f0f0c7223 */ /* 0x000fc8000000010c */
[----:B------:R-:W-:-:S07]  /*1350*/  FFMA R13, R12, R13, R15 ;  /* 0x0000000d0c0d7223 */ /* 0x000fce000000000f */
.L_x_74:
[----:B------:R-:W-:Y:S05]  /*1360*/  BSYNC.RECONVERGENT B0 ;  /* 0x0000000000007941 */ /* 0x000fea0003800200 */
.L_x_71:
[----:B------:R-:W-:Y:S02]  /*1370*/  IADD3 R12, P1, PT, R27, UR12, RZ ;  /* 0x0000000c1b0c7c10 */ /* 0x000fe4000ff3e0ff */
[----:B------:R-:W-:Y:S02]  /*1380*/  FSETP.GT.AND P0, PT, R13, UR10, PT ;  /* 0x0000000a0d007c0b */ /* 0x000fe4000bf04000 */
[----:B------:R-:W-:Y:S02]  /*1390*/  IADD3.X R13, PT, PT, R14, UR13, RZ, P1, !PT ;  /* 0x0000000d0e0d7c10 */ /* 0x000fe40008ffe4ff */
[----:B------:R-:W-:-:S05]  /*13a0*/  SEL R15, RZ, 0xffffffff, !P0 ;  /* 0xffffffffff0f7807 */ /* 0x000fca0004000000 */
[----:B------:R0:W-:Y:S01]  /*13b0*/  STG.E.U8 desc[UR8][R12.64], R15 ;  /* 0x0000000f0c007986 */ /* 0x0001e2000c101108 */
[----:B------:R-:W-:Y:S06]  /*13c0*/  BAR.SYNC.DEFER_BLOCKING 0x0 ;  /* 0x0000000000007b1d */ /* 0x000fec0000010000 */
[----:B------:R-:W-:Y:S05]  /*13d0*/  BRA.U UP0, `(.L_x_75) ;  /* 0xffffffed00f47547 */ /* 0x000fea000b83ffff */
[----:B------:R-:W-:Y:S05]  /*13e0*/  EXIT ;  /* 0x000000000000794d */ /* 0x000fea0003800000 */
        .weak           $__internal_3_$__cuda_sm20_rcp_rn_f32_slowpath
        .type           $__internal_3_$__cuda_sm20_rcp_rn_f32_slowpath,@function
        .size           $__internal_3_$__cuda_sm20_rcp_rn_f32_slowpath,($__internal_4_$__cuda_sm20_sqrt_rn_f32_slowpath - $__internal_3_$__cuda_sm20_rcp_rn_f32_slowpath)
$__internal_3_$__cuda_sm20_rcp_rn_f32_slowpath:
[----:B------:R-:W-:-:S04]  /*13f0*/  SHF.L.U32 R9, R7, 0x1, RZ ;  /* 0x0000000107097819 */ /* 0x000fc800000006ff */
[----:B------:R-:W-:-:S04]  /*1400*/  SHF.R.U32.HI R9, RZ, 0x18, R9 ;  /* 0x00000018ff097819 */ /* 0x000fc80000011609 */
[----:B------:R-:W-:-:S13]  /*1410*/  ISETP.NE.U32.AND P0, PT, R9, RZ, PT ;  /* 0x000000ff0900720c */ /* 0x000fda0003f05070 */
[----:B------:R-:W-:Y:S05]  /*1420*/  @P0 BRA `(.L_x_76) ;  /* 0x00000000002c0947 */ /* 0x000fea0003800000 */
[----:B------:R-:W-:-:S04]  /*1430*/  SHF.L.U32 R9, R7, 0x1, RZ ;  /* 0x0000000107097819 */ /* 0x000fc800000006ff */
[----:B------:R-:W-:-:S13]  /*1440*/  ISETP.NE.AND P0, PT, R9, RZ, PT ;  /* 0x000000ff0900720c */ /* 0x000fda0003f05270 */
[----:B------:R2:W3:Y:S01]  /*1450*/  @!P0 MUFU.RCP R9, R7 ;  /* 0x0000000700098308 */ /* 0x0004e20000001000 */
[----:B------:R-:W-:Y:S05]  /*1460*/  @!P0 BRA `(.L_x_77) ;  /* 0x0000000000a48947 */ /* 0x000fea0003800000 */
[----:B------:R-:W-:-:S04]  /*1470*/  FFMA R10, R7, 1.84467440737095516160e+19, RZ ;  /* 0x5f800000070a7823 */ /* 0x000fc800000000ff */
[----:B--2---:R-:W3:Y:S02]  /*1480*/  MUFU.RCP R7, R10 ;  /* 0x0000000a00077308 */ /* 0x004ee40000001000 */
[----:B---3--:R-:W-:-:S04]  /*1490*/  FFMA R9, R10, R7, -1 ;  /* 0xbf8000000a097423 */ /* 0x008fc80000000007 */
[----:B------:R-:W-:-:S04]  /*14a0*/  FADD.FTZ R12, -R9, -RZ ;  /* 0x800000ff090c7221 */ /* 0x000fc80000010100 */
[----:B------:R-:W-:-:S04]  /*14b0*/  FFMA R7, R7, R12, R7 ;  /* 0x0000000c07077223 */ /* 0x000fc80000000007 */
[----:B------:R-:W-:Y:S01]  /*14c0*/  FFMA R9, R7, 1.84467440737095516160e+19, RZ ;  /* 0x5f80000007097823 */ /* 0x000fe200000000ff */
[----:B------:R-:W-:Y:S06]  /*14d0*/  BRA `(.L_x_77) ;  /* 0x0000000000887947 */ /* 0x000fec0003800000 */
.L_x_76:
        /* <DEDUP_REMOVED lines=31> */
[----:B------:R-:W-:Y:S01]  /*16d0*/  LOP3.LUT R9, R10, 0x80000000, R7, 0xf8, !PT ;  /* 0x800000000a097812 */ /* 0x000fe200078ef807 */
[----:B------:R-:W-:Y:S06]  /*16e0*/  BRA `(.L_x_77) ;  /* 0x0000000000047947 */ /* 0x000fec0003800000 */
.L_x_78:
[----:B------:R0:W1:Y:S02]  /*16f0*/  MUFU.RCP R9, R7 ;  /* 0x0000000700097308 */ /* 0x0000640000001000 */
.L_x_77:
[----:B0123--:R-:W-:Y:S02]  /*1700*/  MOV R7, R9 ;  /* 0x0000000900077202 */ /* 0x00ffe40000000f00 */
[----:B------:R-:W-:-:S04]  /*1710*/  MOV R9, 0x0 ;  /* 0x0000000000097802 */ /* 0x000fc80000000f00 */
[----:B------:R-:W-:Y:S05]  /*1720*/  RET.REL.NODEC R8 `(_Z33fused_blur_sobel_threshold_kernelPKfPhiiiff) ;  /* 0xffffffe808347950 */ /* 0x000fea0003c3ffff */
        .weak           $__internal_4_$__cuda_sm20_sqrt_rn_f32_slowpath
        .type           $__internal_4_$__cuda_sm20_sqrt_rn_f32_slowpath,@function
        .size           $__internal_4_$__cuda_sm20_sqrt_rn_f32_slowpath,($__internal_5_$__cuda_sm3x_div_rn_noftz_f32_slowpath - $__internal_4_$__cuda_sm20_sqrt_rn_f32_slowpath)
$__internal_4_$__cuda_sm20_sqrt_rn_f32_slowpath:
[----:B------:R-:W-:-:S13]  /*1730*/  LOP3.LUT P0, RZ, R12, 0x7fffffff, RZ, 0xc0, !PT ;  /* 0x7fffffff0cff7812 */ /* 0x000fda000780c0ff */
[----:B------:R-:W-:Y:S01]  /*1740*/  @!P0 MOV R13, R12 ;  /* 0x0000000c000d8202 */ /* 0x000fe20000000f00 */
[----:B------:R-:W-:Y:S06]  /*1750*/  @!P0 BRA `(.L_x_79) ;  /* 0x0000000000408947 */ /* 0x000fec0003800000 */
[----:B------:R-:W-:-:S13]  /*1760*/  FSETP.GEU.FTZ.AND P0, PT, R12, RZ, PT ;  /* 0x000000ff0c00720b */ /* 0x000fda0003f1e000 */
[----:B------:R-:W-:Y:S01]  /*1770*/  @!P0 MOV R13, 0x7fffffff ;  /* 0x7fffffff000d8802 */ /* 0x000fe20000000f00 */
[----:B------:R-:W-:Y:S06]  /*1780*/  @!P0 BRA `(.L_x_79) ;  /* 0x0000000000348947 */ /* 0x000fec0003800000 */
[----:B------:R-:W-:-:S13]  /*1790*/  FSETP.GTU.FTZ.AND P0, PT, |R12|, +INF , PT ;  /* 0x7f8000000c00780b */ /* 0x000fda0003f1c200 */
[----:B------:R-:W-:Y:S01]  /*17a0*/  @P0 FADD.FTZ R13, R12, 1 ;  /* 0x3f8000000c0d0421 */ /* 0x000fe20000010000 */
[----:B------:R-:W-:Y:S06]  /*17b0*/  @P0 BRA `(.L_x_79) ;  /* 0x0000000000280947 */ /* 0x000fec0003800000 */
[----:B------:R-:W-:-:S13]  /*17c0*/  FSETP.NEU.FTZ.AND P0, PT, |R12|, +INF , PT ;  /* 0x7f8000000c00780b */ /* 0x000fda0003f1d200 */
[----:B------:R-:W-:-:S04]  /*17d0*/  @P0 FFMA R15, R12, 1.84467440737095516160e+19, RZ ;  /* 0x5f8000000c0f0823 */ /* 0x000fc800000000ff */
[----:B------:R-:W0:Y:S02]  /*17e0*/  @P0 MUFU.RSQ R16, R15 ;  /* 0x0000000f00100308 */ /* 0x000e240000001400 */
[----:B0-----:R-:W-:Y:S01]  /*17f0*/  @P0 FMUL.FTZ R18, R15, R16 ;  /* 0x000000100f120220 */ /* 0x001fe20000410000 */
[----:B------:R-:W-:-:S03]  /*1800*/  @P0 FMUL.FTZ R16, R16, 0.5 ;  /* 0x3f00000010100820 */ /* 0x000fc60000410000 */
[----:B------:R-:W-:-:S04]  /*1810*/  @P0 FADD.FTZ R13, -R18, -RZ ;  /* 0x800000ff120d0221 */ /* 0x000fc80000010100 */
[----:B------:R-:W-:Y:S01]  /*1820*/  @P0 FFMA R17, R18, R13, R15 ;  /* 0x0000000d12110223 */ /* 0x000fe2000000000f */
[----:B------:R-:W-:-:S03]  /*1830*/  @!P0 MOV R13, R12 ;  /* 0x0000000c000d8202 */ /* 0x000fc60000000f00 */
[----:B------:R-:W-:-:S04]  /*1840*/  @P0 FFMA R16, R17, R16, R18 ;  /* 0x0000001011100223 */ /* 0x000fc80000000012 */
[----:B------:R-:W-:-:S07]  /*1850*/  @P0 FMUL.FTZ R13, R16, 2.3283064365386962891e-10 ;  /* 0x2f800000100d0820 */ /* 0x000fce0000410000 */
.L_x_79:
[----:B------:R-:W-:Y:S01]  /*1860*/  MOV R15, R13 ;  /* 0x0000000d000f7202 */ /* 0x000fe20000000f00 */
[----:B------:R-:W-:Y:S01]  /*1870*/  HFMA2 R13, -RZ, RZ, 0, 0 ;  /* 0x00000000ff0d7431 */ /* 0x000fe200000001ff */
[----:B------:R-:W-:-:S04]  /*1880*/  MOV R12, R19 ;  /* 0x00000013000c7202 */ /* 0x000fc80000000f00 */
[----:B------:R-:W-:Y:S05]  /*1890*/  RET.REL.NODEC R12 `(_Z33fused_blur_sobel_threshold_kernelPKfPhiiiff) ;  /* 0xffffffe40cd87950 */ /* 0x000fea0003c3ffff */
        .weak           $__internal_5_$__cuda_sm3x_div_rn_noftz_f32_slowpath
        .type           $__internal_5_$__cuda_sm3x_div_rn_noftz_f32_slowpath,@function
        .size           $__internal_5_$__cuda_sm3x_div_rn_noftz_f32_slowpath,(.L_x_97 - $__internal_5_$__cuda_sm3x_div_rn_noftz_f32_slowpath)
$__internal_5_$__cuda_sm3x_div_rn_noftz_f32_slowpath:
[----:B------:R-:W-:Y:S01]  /*18a0*/  SHF.R.U32.HI R16, RZ, 0x17, R17 ;  /* 0x00000017ff107819 */ /* 0x000fe20000011611 */
[----:B------:R-:W-:Y:S01]  /*18b0*/  BSSY.RECONVERGENT B1, `(.L_x_80) ;  /* 0x0000065000017945 */ /* 0x000fe20003800200 */
[----:B------:R-:W-:Y:S02]  /*18c0*/  SHF.R.U32.HI R19, RZ, 0x17, R12 ;  /* 0x00000017ff137819 */ /* 0x000fe4000001160c */
[----:B------:R-:W-:Y:S02]  /*18d0*/  LOP3.LUT R16, R16, 0xff, RZ, 0xc0, !PT ;  /* 0x000000ff10107812 */ /* 0x000fe400078ec0ff */
[----:B------:R-:W-:Y:S02]  /*18e0*/  LOP3.LUT R19, R19, 0xff, RZ, 0xc0, !PT ;  /* 0x000000ff13137812 */ /* 0x000fe400078ec0ff */
[----:B------:R-:W-:Y:S02]  /*18f0*/  IADD3 R13, PT, PT, R16, -0x1, RZ ;  /* 0xffffffff100d7810 */ /* 0x000fe40007ffe0ff */
[----:B------:R-:W-:-:S02]  /*1900*/  IADD3 R23, PT, PT, R19, -0x1, RZ ;  /* 0xffffffff13177810 */ /* 0x000fc40007ffe0ff */
[----:B------:R-:W-:Y:S02]  /*1910*/  ISETP.GT.U32.AND P0, PT, R13, 0xfd, PT ;  /* 0x000000fd0d00780c */ /* 0x000fe40003f04070 */
[----:B------:R-:W-:Y:S02]  /*1920*/  MOV R22, R12 ;  /* 0x0000000c00167202 */ /* 0x000fe40000000f00 */
[----:B------:R-:W-:-:S13]  /*1930*/  ISETP.GT.U32.OR P0, PT, R23, 0xfd, P0 ;  /* 0x000000fd1700780c */ /* 0x000fda0000704470 */
[----:B------:R-:W-:Y:S01]  /*1940*/  @!P0 MOV R15, RZ ;  /* 0x000000ff000f8202 */ /* 0x000fe20000000f00 */
[----:B------:R-:W-:Y:S06]  /*1950*/  @!P0 BRA `(.L_x_81) ;  /* 0x0000000000648947 */ /* 0x000fec0003800000 */
[----:B------:R-:W-:Y:S02]  /*1960*/  FSETP.GTU.FTZ.AND P0, PT, |R12|, +INF , PT ;  /* 0x7f8000000c00780b */ /* 0x000fe40003f1c200 */
[----:B------:R-:W-:Y:S02]  /*1970*/  FSETP.GTU.FTZ.AND P1, PT, |R17|, +INF , PT ;  /* 0x7f8000001100780b */ /* 0x000fe40003f3c200 */
[----:B------:R-:W-:Y:S02]  /*1980*/  MOV R13, R17 ;  /* 0x00000011000d7202 */ /* 0x000fe40000000f00 */
        /* <DEDUP_REMOVED lines=22> */
.L_x_81:
[----:B------:R-:W-:Y:S01]  /*1af0*/  LEA R12, R16, 0xc0800000, 0x17 ;  /* 0xc0800000100c7811 */ /* 0x000fe200078eb8ff */
[----:B------:R-:W-:Y:S01]  /*1b00*/  BSSY.RECONVERGENT B2, `(.L_x_86) ;  /* 0x0000036000027945 */ /* 0x000fe20003800200 */
[----:B------:R-:W-:Y:S02]  /*1b10*/  IADD3 R19, PT, PT, R19, -0x7f, RZ ;  /* 0xffffff8113137810 */ /* 0x000fe40007ffe0ff */
[----:B------:R-:W-:-:S03]  /*1b20*/  IADD3 R23, PT, PT, -R12, R17, RZ ;  /* 0x000000110c177210 */ /* 0x000fc60007ffe1ff */
[----:B------:R-:W-:Y:S01]  /*1b30*/  IMAD R12, R19, -0x800000, R22 ;  /* 0xff800000130c7824 */ /* 0x000fe200078e0216 */
[----:B------:R-:W0:Y:S01]  /*1b40*/  MUFU.RCP R24, R23 ;  /* 0x0000001700187308 */ /* 0x000e220000001000 */
[----:B------:R-:W-:-:S04]  /*1b50*/  FADD.FTZ R13, -R23, -RZ ;  /* 0x800000ff170d7221 */ /* 0x000fc80000010100 */
[----:B0-----:R-:W-:-:S04]  /*1b60*/  FFMA R17, R24, R13, 1 ;  /* 0x3f80000018117423 */ /* 0x001fc8000000000d */
[----:B------:R-:W-:-:S04]  /*1b70*/  FFMA R17, R24, R17, R24 ;  /* 0x0000001118117223 */ /* 0x000fc80000000018 */
[----:B------:R-:W-:-:S04]  /*1b80*/  FFMA R22, R12, R17, RZ ;  /* 0x000000110c167223 */ /* 0x000fc800000000ff */
[----:B------:R-:W-:-:S04]  /*1b90*/  FFMA R24, R13, R22, R12 ;  /* 0x000000160d187223 */ /* 0x000fc8000000000c */
[----:B------:R-:W-:Y:S01]  /*1ba0*/  FFMA R22, R17, R24, R22 ;  /* 0x0000001811167223 */ /* 0x000fe20000000016 */
[----:B------:R-:W-:-:S03]  /*1bb0*/  IADD3 R24, PT, PT, R19, 0x7f, -R16 ;  /* 0x0000007f13187810 */ /* 0x000fc60007ffe810 */
[----:B------:R-:W-:Y:S01]  /*1bc0*/  FFMA R13, R13, R22, R12 ;  /* 0x000000160d0d7223 */ /* 0x000fe2000000000c */
[----:B------:R-:W-:-:S03]  /*1bd0*/  IADD3 R24, PT, PT, R24, R15, RZ ;  /* 0x0000000f18187210 */ /* 0x000fc60007ffe0ff */
        /* <DEDUP_REMOVED lines=36> */
.L_x_88:
[----:B------:R-:W-:-:S04]  /*1e20*/  LOP3.LUT R12, R12, 0x80000000, RZ, 0xc0, !PT ;  /* 0x800000000c0c7812 */ /* 0x000fc800078ec0ff */
[----:B------:R-:W-:Y:S01]  /*1e30*/  LOP3.LUT R12, R12, 0x7f800000, RZ, 0xfc, !PT ;  /* 0x7f8000000c0c7812 */ /* 0x000fe200078efcff */
[----:B------:R-:W-:Y:S06]  /*1e40*/  BRA `(.L_x_89) ;  /* 0x0000000000047947 */ /* 0x000fec0003800000 */
.L_x_87:
[----:B------:R-:W-:-:S07]  /*1e50*/  LEA R12, R24, R12, 0x17 ;  /* 0x0000000c180c7211 */ /* 0x000fce00078eb8ff */
.L_x_89:
[----:B------:R-:W-:Y:S05]  /*1e60*/  BSYNC.RECONVERGENT B2 ;  /* 0x0000000000027941 */ /* 0x000fea0003800200 */
.L_x_86:
[----:B------:R-:W-:Y:S05]  /*1e70*/  BRA `(.L_x_90) ;  /* 0x0000000000207947 */ /* 0x000fea0003800000 */
.L_x_85:
[----:B------:R-:W-:-:S04]  /*1e80*/  LOP3.LUT R12, R17, 0x80000000, R22, 0x48, !PT ;  /* 0x80000000110c7812 */ /* 0x000fc800078e4816 */
[----:B------:R-:W-:Y:S01]  /*1e90*/  LOP3.LUT R12, R12, 0x7f800000, RZ, 0xfc, !PT ;  /* 0x7f8000000c0c7812 */ /* 0x000fe200078efcff */
[----:B------:R-:W-:Y:S06]  /*1ea0*/  BRA `(.L_x_90) ;  /* 0x0000000000147947 */ /* 0x000fec0003800000 */
.L_x_84:
[----:B------:R-:W-:Y:S01]  /*1eb0*/  LOP3.LUT R12, R17, 0x80000000, R22, 0x48, !PT ;  /* 0x80000000110c7812 */ /* 0x000fe200078e4816 */
[----:B------:R-:W-:Y:S06]  /*1ec0*/  BRA `(.L_x_90) ;  /* 0x00000000000c7947 */ /* 0x000fec0003800000 */
.L_x_83:
[----:B------:R-:W0:Y:S01]  /*1ed0*/  MUFU.RSQ R12, -QNAN ;  /* 0xffc00000000c7908 */ /* 0x000e220000001400 */
[----:B------:R-:W-:Y:S05]  /*1ee0*/  BRA `(.L_x_90) ;  /* 0x0000000000047947 */ /* 0x000fea0003800000 */
.L_x_82:
[----:B------:R-:W-:-:S07]  /*1ef0*/  FADD.FTZ R12, R12, R13 ;  /* 0x0000000d0c0c7221 */ /* 0x000fce0000010000 */
.L_x_90:
[----:B------:R-:W-:Y:S05]  /*1f00*/  BSYNC.RECONVERGENT B1 ;  /* 0x0000000000017941 */ /* 0x000fea0003800200 */
.L_x_80:
[----:B------:R-:W-:Y:S01]  /*1f10*/  HFMA2 R13, -RZ, RZ, 0, 0 ;  /* 0x00000000ff0d7431 */ /* 0x000fe200000001ff */
[----:B0-----:R-:W-:Y:S02]  /*1f20*/  MOV R16, R12 ;  /* 0x0000000c00107202 */ /* 0x001fe40000000f00 */
[----:B------:R-:W-:-:S04]  /*1f30*/  MOV R12, R18 ;  /* 0x00000012000c7202 */ /* 0x000fc80000000f00 */
[----:B------:R-:W-:Y:S05]  /*1f40*/  RET.REL.NODEC R12 `(_Z33fused_blur_sobel_threshold_kernelPKfPhiiiff) ;  /* 0xffffffe00c2c7950 */ /* 0x000fea0003c3ffff */
.L_x_91:
        /* <DEDUP_REMOVED lines=11> */
.L_x_97:


//--------------------- .nv.shared._Z28fused_conv_activation_kernelPKfPfS0_iiiii --------------------------
	.section	.nv.shared._Z28fused_conv_activation_kernelPKfPfS0_iiiii,"aw",@nobits
	.sectionflags	@""
	.align	16
	.zero		1024


//--------------------- .nv.shared.reserved.0     --------------------------
	.section	.nv.shared.reserved.0,"aw",@nobits
	.weak		__nv_reservedSMEM_offset_0_alias
	.size		__nv_reservedSMEM_offset_0_alias, 0, 64
	.other		__nv_reservedSMEM_offset_0_alias,@"STO_CUDA_RESERVED_SHARED STV_DEFAULT"
__nv_reservedSMEM_offset_0_alias:
	.zero		0
	.zero		64


//--------------------- .nv.shared._Z29fused_erosion_dilation_kernelPKfPfS1_S1_iiii --------------------------
	.section	.nv.shared._Z29fused_erosion_dilation_kernelPKfPfS1_S1_iiii,"aw",@nobits
	.sectionflags	@""
	.align	16
	.zero		1024


//--------------------- .nv.shared._Z29fused_bilateral_histeq_kernelPKfPfPKiS0_iiiffii --------------------------
	.section	.nv.shared._Z29fused_bilateral_histeq_kernelPKfPfPKiS0_iiiffii,"aw",@nobits
	.sectionflags	@""
	.align	16
	.zero		1024


//--------------------- .nv.shared._Z33fused_blur_sobel_threshold_kernelPKfPhiiiff --------------------------
	.section	.nv.shared._Z33fused_blur_sobel_threshold_kernelPKfPhiiiff,"aw",@nobits
	.sectionflags	@""
	.align	16
	.zero		1024


//--------------------- .nv.constant0._Z28fused_conv_activation_kernelPKfPfS0_iiiii --------------------------
	.section	.nv.constant0._Z28fused_conv_activation_kernelPKfPfS0_iiiii,"a",@progbits
	.sectionflags	@""
	.align	4
.nv.constant0._Z28fused_conv_activation_kernelPKfPfS0_iiiii:
	.zero		940


//--------------------- .nv.constant0._Z29fused_erosion_dilation_kernelPKfPfS1_S1_iiii --------------------------
	.section	.nv.constant0._Z29fused_erosion_dilation_kernelPKfPfS1_S1_iiii,"a",@progbits
	.sectionflags	@""
	.align	4
.nv.constant0._Z29fused_erosion_dilation_kernelPKfPfS1_S1_iiii:
	.zero		944


//--------------------- .nv.constant0._Z29fused_bilateral_histeq_kernelPKfPfPKiS0_iiiffii --------------------------
	.section	.nv.constant0._Z29fused_bilateral_histeq_kernelPKfPfPKiS0_iiiffii,"a",@progbits
	.sectionflags	@""
	.align	4
.nv.constant0._Z29fused_bilateral_histeq_kernelPKfPfPKiS0_iiiffii:
	.zero		956


//--------------------- .nv.constant0._Z33fused_blur_sobel_threshold_kernelPKfPhiiiff --------------------------
	.section	.nv.constant0._Z33fused_blur_sobel_threshold_kernelPKfPhiiiff,"a",@progbits
	.sectionflags	@""
	.align	4
.nv.constant0._Z33fused_blur_sobel_threshold_kernelPKfPhiiiff:
	.zero		932


//--------------------- SYMBOLS --------------------------

	.type		.nv.reservedSmem.offset0,@object
	.size		.nv.reservedSmem.offset0,0x4
	.type		.nv.reservedSmem.cap,@object
	.size		.nv.reservedSmem.cap,0x4
